def attn_fwd(
    Q,
    K,
    V,
    Out,
    Lse,
    sm_scale,
    stride_qz,
    stride_qh,
    stride_qm,
    stride_qk,
    stride_kz,
    stride_kh,
    stride_kn,
    stride_kk,
    stride_vz,
    stride_vh,
    stride_vn,
    stride_vk,
    stride_oz,
    stride_oh,
    stride_om,
    stride_ok,
    seqlen_q,
    seqlen_k,
    BLOCK_M: tl.constexpr,
    BLOCK_N: tl.constexpr,
    HEAD_DIM: tl.constexpr,
    CAUSAL: tl.constexpr,
):
    start_m = tl.program_id(0)
    off_hz = tl.program_id(1)
    q_off = off_hz * stride_qh
    k_off = off_hz * stride_kh
    v_off = off_hz * stride_vh
    offs_m = start_m * BLOCK_M + tl.arange(0, BLOCK_M)
    offs_d = tl.arange(0, HEAD_DIM)
    offs_n = tl.arange(0, BLOCK_N)
    q_ptrs = Q + q_off + offs_m[:, None] * stride_qm + offs_d[None, :] * stride_qk
    k_ptrs = K + k_off + offs_d[:, None] * stride_kk + offs_n[None, :] * stride_kn
    v_ptrs = V + v_off + offs_n[:, None] * stride_vn + offs_d[None, :] * stride_vk
    m_i = tl.full([BLOCK_M], float("-inf"), dtype=tl.float32)
    l_i = tl.zeros([BLOCK_M], dtype=tl.float32) + 1.0
    acc = tl.zeros([BLOCK_M, HEAD_DIM], dtype=tl.float32)
    q = tl.load(q_ptrs)
    acc, l_i, m_i = _attn_fwd_inner(
        acc,
        l_i,
        m_i,
        q,
        k_ptrs,
        v_ptrs,
        sm_scale,
        stride_kn,
        stride_vn,
        start_m,
        seqlen_k,
        BLOCK_M,
        BLOCK_N,
        HEAD_DIM,
        CAUSAL,
    )
    acc = acc / l_i[:, None]
    lse = m_i + tl.math.log2(l_i) / 1.4426950408889634
    o_ptrs = (
        Out
        + off_hz * stride_oh
        + offs_m[:, None] * stride_om
        + offs_d[None, :] * stride_ok
    )
    tl.store(o_ptrs, acc.to(Out.dtype.element_ty))
    tl.store(Lse + off_hz * seqlen_q + offs_m, lse)

# config = {"BLOCK_M": 256, "BLOCK_N": 64, "HEAD_DIM": 16, "arch": "sm_90", "causal": true, "dtype": "fp16", "num_stages": 2, "num_warps": 16}
# arch = sm_90


// ===== COMPILED SASS (sm_90a) =====

	.target	sm_90a

	.elftype	@"ET_EXEC"


//--------------------- .note.nv.tkinfo           --------------------------
	.section	.note.nv.tkinfo,"",@"SHT_NOTE"
	.sectionflags	@"SHF_NOTE_NV_TKINFO"
	.tkinfo
        /*0018*/ 	.word	0x00000002
        /*0030*/ 	.string	""
        /*0030*/ 	.string	"ptxas"
        /*0030*/ 	.string	"Cuda compilation tools, release 13.0, V13.0.88"
        /*0030*/ 	.string	"Build cuda_13.0.r13.0/compiler.36424714_0"
        /*0030*/ 	.string	"-v  -suppress-debug-info  -lineinfo  -arch sm_90a "



//--------------------- .note.nv.cuinfo           --------------------------
	.section	.note.nv.cuinfo,"",@"SHT_NOTE"
	.sectionflags	@"SHF_NOTE_NV_CUINFO"
        /*0018*/ 	.short	0x0002
        /*001a*/ 	.short	0x005a
        /*001c*/ 	.short	0x0082
	.zero		2


//--------------------- .nv.info                  --------------------------
	.section	.nv.info,"",@"SHT_CUDA_INFO"
	.align	4


	//----- nvinfo : EIATTR_REGCOUNT
	.align		4
        /*0000*/ 	.byte	0x04, 0x2f
        /*0002*/ 	.short	(.L_2 - .L_1)
	.align		4
.L_1:
        /*0004*/ 	.word	index@(attn_fwd)
        /*0008*/ 	.word	0x00000054


	//----- nvinfo : EIATTR_FRAME_SIZE
	.align		4
.L_2:
        /*000c*/ 	.byte	0x04, 0x11
        /*000e*/ 	.short	(.L_4 - .L_3)
	.align		4
.L_3:
        /*0010*/ 	.word	index@(attn_fwd)
        /*0014*/ 	.word	0x00000000


	//----- nvinfo : EIATTR_MIN_STACK_SIZE
	.align		4
.L_4:
        /*0018*/ 	.byte	0x04, 0x12
        /*001a*/ 	.short	(.L_6 - .L_5)
	.align		4
.L_5:
        /*001c*/ 	.word	index@(attn_fwd)
        /*0020*/ 	.word	0x00000000
.L_6:


//--------------------- .nv.compat                --------------------------
	.section	.nv.compat,"",@"SHT_CUDA_COMPAT_INFO"
	.align	4
        /*0000*/ 	.byte	0x02, 0x09, 0x01, 0x00, 0x02, 0x02, 0x04, 0x00, 0x02, 0x05, 0x05, 0x00, 0x03, 0x07, 0x01, 0x01
        /*0010*/ 	.byte	0x02, 0x03, 0x00, 0x00, 0x02, 0x06, 0x01, 0x00, 0x04, 0x0b, 0x08, 0x00, 0x00, 0x00, 0x00, 0x00
        /*0020*/ 	.byte	0x00, 0x00, 0x00, 0x00


//--------------------- .nv.info.attn_fwd         --------------------------
	.section	.nv.info.attn_fwd,"",@"SHT_CUDA_INFO"
	.sectionflags	@""
	.align	4


	//----- nvinfo : EIATTR_CUDA_API_VERSION
	.align		4
        /*0000*/ 	.byte	0x04, 0x37
        /*0002*/ 	.short	(.L_8 - .L_7)
.L_7:
        /*0004*/ 	.word	0x00000082


	//----- nvinfo : EIATTR_KPARAM_INFO
	.align		4
.L_8:
        /*0008*/ 	.byte	0x04, 0x17
        /*000a*/ 	.short	(.L_10 - .L_9)
.L_9:
        /*000c*/ 	.word	0x00000000
        /*0010*/ 	.short	0x0019
        /*0012*/ 	.short	0x0080
        /*0014*/ 	.byte	0x00, 0xf4, 0x21, 0x00


	//----- nvinfo : EIATTR_KPARAM_INFO
	.align		4
.L_10:
        /*0018*/ 	.byte	0x04, 0x17
        /*001a*/ 	.short	(.L_12 - .L_11)
.L_11:
        /*001c*/ 	.word	0x00000000
        /*0020*/ 	.short	0x0018
        /*0022*/ 	.short	0x0078
        /*0024*/ 	.byte	0x00, 0xf4, 0x21, 0x00


	//----- nvinfo : EIATTR_KPARAM_INFO
	.align		4
.L_12:
        /*0028*/ 	.byte	0x04, 0x17
        /*002a*/ 	.short	(.L_14 - .L_13)
.L_13:
        /*002c*/ 	.word	0x00000000
        /*0030*/ 	.short	0x0017
        /*0032*/ 	.short	0x0070
        /*0034*/ 	.byte	0x00, 0xf0, 0x11, 0x00


	//----- nvinfo : EIATTR_KPARAM_INFO
	.align		4
.L_14:
        /*0038*/ 	.byte	0x04, 0x17
        /*003a*/ 	.short	(.L_16 - .L_15)
.L_15:
        /*003c*/ 	.word	0x00000000
        /*0040*/ 	.short	0x0016
        /*0042*/ 	.short	0x006c
        /*0044*/ 	.byte	0x00, 0xf0, 0x11, 0x00


	//----- nvinfo : EIATTR_KPARAM_INFO
	.align		4
.L_16:
        /*0048*/ 	.byte	0x04, 0x17
        /*004a*/ 	.short	(.L_18 - .L_17)
.L_17:
        /*004c*/ 	.word	0x00000000
        /*0050*/ 	.short	0x0015
        /*0052*/ 	.short	0x0068
        /*0054*/ 	.byte	0x00, 0xf0, 0x11, 0x00


	//----- nvinfo : EIATTR_KPARAM_INFO
	.align		4
.L_18:
        /*0058*/ 	.byte	0x04, 0x17
        /*005a*/ 	.short	(.L_20 - .L_19)
.L_19:
        /*005c*/ 	.word	0x00000000
        /*0060*/ 	.short	0x0014
        /*0062*/ 	.short	0x0064
        /*0064*/ 	.byte	0x00, 0xf0, 0x11, 0x00


	//----- nvinfo : EIATTR_KPARAM_INFO
	.align		4
.L_20:
        /*0068*/ 	.byte	0x04, 0x17
        /*006a*/ 	.short	(.L_22 - .L_21)
.L_21:
        /*006c*/ 	.word	0x00000000
        /*0070*/ 	.short	0x0013
        /*0072*/ 	.short	0x0060
        /*0074*/ 	.byte	0x00, 0xf0, 0x11, 0x00


	//----- nvinfo : EIATTR_KPARAM_INFO
	.align		4
.L_22:
        /*0078*/ 	.byte	0x04, 0x17
        /*007a*/ 	.short	(.L_24 - .L_23)
.L_23:
        /*007c*/ 	.word	0x00000000
        /*0080*/ 	.short	0x0012
        /*0082*/ 	.short	0x005c
        /*0084*/ 	.byte	0x00, 0xf0, 0x11, 0x00


	//----- nvinfo : EIATTR_KPARAM_INFO
	.align		4
.L_24:
        /*0088*/ 	.byte	0x04, 0x17
        /*008a*/ 	.short	(.L_26 - .L_25)
.L_25:
        /*008c*/ 	.word	0x00000000
        /*0090*/ 	.short	0x0011
        /*0092*/ 	.short	0x0058
        /*0094*/ 	.byte	0x00, 0xf0, 0x11, 0x00


	//----- nvinfo : EIATTR_KPARAM_INFO
	.align		4
.L_26:
        /*0098*/ 	.byte	0x04, 0x17
        /*009a*/ 	.short	(.L_28 - .L_27)
.L_27:
        /*009c*/ 	.word	0x00000000
        /*00a0*/ 	.short	0x0010
        /*00a2*/ 	.short	0x0054
        /*00a4*/ 	.byte	0x00, 0xf0, 0x11, 0x00


	//----- nvinfo : EIATTR_KPARAM_INFO
	.align		4
.L_28:
        /*00a8*/ 	.byte	0x04, 0x17
        /*00aa*/ 	.short	(.L_30 - .L_29)
.L_29:
        /*00ac*/ 	.word	0x00000000
        /*00b0*/ 	.short	0x000f
        /*00b2*/ 	.short	0x0050
        /*00b4*/ 	.byte	0x00, 0xf0, 0x11, 0x00


	//----- nvinfo : EIATTR_KPARAM_INFO
	.align		4
.L_30:
        /*00b8*/ 	.byte	0x04, 0x17
        /*00ba*/ 	.short	(.L_32 - .L_31)
.L_31:
        /*00bc*/ 	.word	0x00000000
        /*00c0*/ 	.short	0x000e
        /*00c2*/ 	.short	0x004c
        /*00c4*/ 	.byte	0x00, 0xf0, 0x11, 0x00


	//----- nvinfo : EIATTR_KPARAM_INFO
	.align		4
.L_32:
        /*00c8*/ 	.byte	0x04, 0x17
        /*00ca*/ 	.short	(.L_34 - .L_33)
.L_33:
        /*00cc*/ 	.word	0x00000000
        /*00d0*/ 	.short	0x000d
        /*00d2*/ 	.short	0x0048
        /*00d4*/ 	.byte	0x00, 0xf0, 0x11, 0x00


	//----- nvinfo : EIATTR_KPARAM_INFO
	.align		4
.L_34:
        /*00d8*/ 	.byte	0x04, 0x17
        /*00da*/ 	.short	(.L_36 - .L_35)
.L_35:
        /*00dc*/ 	.word	0x00000000
        /*00e0*/ 	.short	0x000c
        /*00e2*/ 	.short	0x0044
        /*00e4*/ 	.byte	0x00, 0xf0, 0x11, 0x00


	//----- nvinfo : EIATTR_KPARAM_INFO
	.align		4
.L_36:
        /*00e8*/ 	.byte	0x04, 0x17
        /*00ea*/ 	.short	(.L_38 - .L_37)
.L_37:
        /*00ec*/ 	.word	0x00000000
        /*00f0*/ 	.short	0x000b
        /*00f2*/ 	.short	0x0040
        /*00f4*/ 	.byte	0x00, 0xf0, 0x11, 0x00


	//----- nvinfo : EIATTR_KPARAM_INFO
	.align		4
.L_38:
        /*00f8*/ 	.byte	0x04, 0x17
        /*00fa*/ 	.short	(.L_40 - .L_39)
.L_39:
        /*00fc*/ 	.word	0x00000000
        /*0100*/ 	.short	0x000a
        /*0102*/ 	.short	0x003c
        /*0104*/ 	.byte	0x00, 0xf0, 0x11, 0x00


	//----- nvinfo : EIATTR_KPARAM_INFO
	.align		4
.L_40:
        /*0108*/ 	.byte	0x04, 0x17
        /*010a*/ 	.short	(.L_42 - .L_41)
.L_41:
        /*010c*/ 	.word	0x00000000
        /*0110*/ 	.short	0x0009
        /*0112*/ 	.short	0x0038
        /*0114*/ 	.byte	0x00, 0xf0, 0x11, 0x00


	//----- nvinfo : EIATTR_KPARAM_INFO
	.align		4
.L_42:
        /*0118*/ 	.byte	0x04, 0x17
        /*011a*/ 	.short	(.L_44 - .L_43)
.L_43:
        /*011c*/ 	.word	0x00000000
        /*0120*/ 	.short	0x0008
        /*0122*/ 	.short	0x0034
        /*0124*/ 	.byte	0x00, 0xf0, 0x11, 0x00


	//----- nvinfo : EIATTR_KPARAM_INFO
	.align		4
.L_44:
        /*0128*/ 	.byte	0x04, 0x17
        /*012a*/ 	.short	(.L_46 - .L_45)
.L_45:
        /*012c*/ 	.word	0x00000000
        /*0130*/ 	.short	0x0007
        /*0132*/ 	.short	0x0030
        /*0134*/ 	.byte	0x00, 0xf0, 0x11, 0x00


	//----- nvinfo : EIATTR_KPARAM_INFO
	.align		4
.L_46:
        /*0138*/ 	.byte	0x04, 0x17
        /*013a*/ 	.short	(.L_48 - .L_47)
.L_47:
        /*013c*/ 	.word	0x00000000
        /*0140*/ 	.short	0x0006
        /*0142*/ 	.short	0x002c
        /*0144*/ 	.byte	0x00, 0xf0, 0x11, 0x00


	//----- nvinfo : EIATTR_KPARAM_INFO
	.align		4
.L_48:
        /*0148*/ 	.byte	0x04, 0x17
        /*014a*/ 	.short	(.L_50 - .L_49)
.L_49:
        /*014c*/ 	.word	0x00000000
        /*0150*/ 	.short	0x0005
        /*0152*/ 	.short	0x0028
        /*0154*/ 	.byte	0x00, 0xf0, 0x11, 0x00


	//----- nvinfo : EIATTR_KPARAM_INFO
	.align		4
.L_50:
        /*0158*/ 	.byte	0x04, 0x17
        /*015a*/ 	.short	(.L_52 - .L_51)
.L_51:
        /*015c*/ 	.word	0x00000000
        /*0160*/ 	.short	0x0004
        /*0162*/ 	.short	0x0020
        /*0164*/ 	.byte	0x00, 0xf4, 0x21, 0x00


	//----- nvinfo : EIATTR_KPARAM_INFO
	.align		4
.L_52:
        /*0168*/ 	.byte	0x04, 0x17
        /*016a*/ 	.short	(.L_54 - .L_53)
.L_53:
        /*016c*/ 	.word	0x00000000
        /*0170*/ 	.short	0x0003
        /*0172*/ 	.short	0x0018
        /*0174*/ 	.byte	0x00, 0xf4, 0x21, 0x00


	//----- nvinfo : EIATTR_KPARAM_INFO
	.align		4
.L_54:
        /*0178*/ 	.byte	0x04, 0x17
        /*017a*/ 	.short	(.L_56 - .L_55)
.L_55:
        /*017c*/ 	.word	0x00000000
        /*0180*/ 	.short	0x0002
        /*0182*/ 	.short	0x0010
        /*0184*/ 	.byte	0x00, 0xf4, 0x21, 0x00


	//----- nvinfo : EIATTR_KPARAM_INFO
	.align		4
.L_56:
        /*0188*/ 	.byte	0x04, 0x17
        /*018a*/ 	.short	(.L_58 - .L_57)
.L_57:
        /*018c*/ 	.word	0x00000000
        /*0190*/ 	.short	0x0001
        /*0192*/ 	.short	0x0008
        /*0194*/ 	.byte	0x00, 0xf4, 0x21, 0x00


	//----- nvinfo : EIATTR_KPARAM_INFO
	.align		4
.L_58:
        /*0198*/ 	.byte	0x04, 0x17
        /*019a*/ 	.short	(.L_60 - .L_59)
.L_59:
        /*019c*/ 	.word	0x00000000
        /*01a0*/ 	.short	0x0000
        /*01a2*/ 	.short	0x0000
        /*01a4*/ 	.byte	0x00, 0xf4, 0x21, 0x00


	//----- nvinfo : EIATTR_SPARSE_MMA_MASK
	.align		4
.L_60:
        /*01a8*/ 	.byte	0x03, 0x50
        /*01aa*/ 	.short	0x0000


	//----- nvinfo : EIATTR_MAXREG_COUNT
	.align		4
        /*01ac*/ 	.byte	0x03, 0x1b
        /*01ae*/ 	.short	0x0080


	//----- nvinfo : EIATTR_NUM_BARRIERS
	.align		4
        /*01b0*/ 	.byte	0x02, 0x4c
        /*01b2*/ 	.byte	0x01
	.zero		1


	//----- nvinfo : EIATTR_MERCURY_ISA_VERSION
	.align		4
        /*01b4*/ 	.byte	0x03, 0x5f
        /*01b6*/ 	.short	0x0101


	//----- nvinfo : EIATTR_COOP_GROUP_MASK_REGIDS
	.align		4
        /*01b8*/ 	.byte	0x04, 0x29
        /*01ba*/ 	.short	(.L_62 - .L_61)


	//   ....[0]....
.L_61:
        /*01bc*/ 	.word	0xffffffff


	//   ....[1]....
        /*01c0*/ 	.word	0xffffffff


	//   ....[2]....
        /*01c4*/ 	.word	0xffffffff


	//   ....[3]....
        /*01c8*/ 	.word	0xffffffff


	//   ....[4]....
        /*01cc*/ 	.word	0xffffffff


	//   ....[5]....
        /*01d0*/ 	.word	0xffffffff


	//   ....[6]....
        /*01d4*/ 	.word	0xffffffff


	//   ....[7]....
        /*01d8*/ 	.word	0xffffffff


	//----- nvinfo : EIATTR_COOP_GROUP_INSTR_OFFSETS
	.align		4
.L_62:
        /*01dc*/ 	.byte	0x04, 0x28
        /*01de*/ 	.short	(.L_64 - .L_63)


	//   ....[0]....
.L_63:
        /*01e0*/ 	.word	0x00001420


	//   ....[1]....
        /*01e4*/ 	.word	0x000014a0


	//   ....[2]....
        /*01e8*/ 	.word	0x00001780


	//   ....[3]....
        /*01ec*/ 	.word	0x00001820


	//   ....[4]....
        /*01f0*/ 	.word	0x000021e0


	//   ....[5]....
        /*01f4*/ 	.word	0x000021f0


	//   ....[6]....
        /*01f8*/ 	.word	0x00002250


	//   ....[7]....
        /*01fc*/ 	.word	0x00002260


	//----- nvinfo : EIATTR_EXIT_INSTR_OFFSETS
	.align		4
.L_64:
        /*0200*/ 	.byte	0x04, 0x1c
        /*0202*/ 	.short	(.L_66 - .L_65)


	//   ....[0]....
.L_65:
        /*0204*/ 	.word	0x00002ea0


	//   ....[1]....
        /*0208*/ 	.word	0x00002ed0


	//----- nvinfo : EIATTR_REQNTID
	.align		4
.L_66:
        /*020c*/ 	.byte	0x04, 0x10
        /*020e*/ 	.short	(.L_68 - .L_67)
.L_67:
        /*0210*/ 	.word	0x00000200
        /*0214*/ 	.word	0x00000001
        /*0218*/ 	.word	0x00000001


	//----- nvinfo : EIATTR_CBANK_PARAM_SIZE
	.align		4
.L_68:
        /*021c*/ 	.byte	0x03, 0x19
        /*021e*/ 	.short	0x0088


	//----- nvinfo : EIATTR_PARAM_CBANK
	.align		4
        /*0220*/ 	.byte	0x04, 0x0a
        /*0222*/ 	.short	(.L_70 - .L_69)
	.align		4
.L_69:
        /*0224*/ 	.word	index@(.nv.constant0.attn_fwd)
        /*0228*/ 	.short	0x0210
        /*022a*/ 	.short	0x0088


	//----- nvinfo : EIATTR_SW_WAR
	.align		4
.L_70:
        /*022c*/ 	.byte	0x04, 0x36
        /*022e*/ 	.short	(.L_72 - .L_71)
.L_71:
        /*0230*/ 	.word	0x00000008
.L_72:


//--------------------- .nv.callgraph             --------------------------
	.section	.nv.callgraph,"",@"SHT_CUDA_CALLGRAPH"
	.align	4
	.sectionentsize	8
	.align		4
        /*0000*/ 	.word	0x00000000
	.align		4
        /*0004*/ 	.word	0xffffffff
	.align		4
        /*0008*/ 	.word	0x00000000
	.align		4
        /*000c*/ 	.word	0xfffffffe
	.align		4
        /*0010*/ 	.word	0x00000000
	.align		4
        /*0014*/ 	.word	0xfffffffd
	.align		4
        /*0018*/ 	.word	0x00000000
	.align		4
        /*001c*/ 	.word	0xfffffffc


//--------------------- .nv.constant4             --------------------------
	.section	.nv.constant4,"a",@progbits
	.align	8
	.align		8
.nv.constant4:
        /*0000*/ 	.dword	_$_str


//--------------------- .text.attn_fwd            --------------------------
	.section	.text.attn_fwd,"ax",@progbits
	.align	128
        .global         attn_fwd
        .type           attn_fwd,@function
        .size           attn_fwd,(.L_x_3 - attn_fwd)
        .other          attn_fwd,@"STO_CUDA_ENTRY STV_DEFAULT"
attn_fwd:
.text.attn_fwd:
[----:B------:R-:W-:Y:S01]  /*0000*/  LDC R1, c[0x0][0x28] ;  /* 0x00000a00ff017b82 */ /* 0x000fe20000000800 */
[----:B------:R-:W0:Y:S07]  /*0010*/  S2R R0, SR_TID.X ;  /* 0x0000000000007919 */ /* 0x000e2e0000002100 */
[----:B------:R-:W1:Y:S01]  /*0020*/  LDC R24, c[0x0][0x248] ;  /* 0x00009200ff187b82 */ /* 0x000e620000000800 */
[----:B------:R-:W-:Y:S01]  /*0030*/  ULDC.64 UR4, c[0x0][0x240] ;  /* 0x0000900000047ab9 */ /* 0x000fe20000000a00 */
[----:B------:R-:W-:Y:S01]  /*0040*/  ULDC.64 UR14, c[0x0][0x208] ;  /* 0x00008200000e7ab9 */ /* 0x000fe20000000a00 */
[----:B------:R-:W2:Y:S05]  /*0050*/  S2R R19, SR_CTAID.X ;  /* 0x0000000000137919 */ /* 0x000eaa0000002500 */
[----:B------:R-:W3:Y:S08]  /*0060*/  S2UR UR12, SR_CTAID.Y ;  /* 0x00000000000c79c3 */ /* 0x000ef00000002600 */
[----:B------:R-:W4:Y:S01]  /*0070*/  LDC.64 R20, c[0x0][0x210] ;  /* 0x00008400ff147b82 */ /* 0x000f220000000a00 */
[----:B0-----:R-:W-:Y:S01]  /*0080*/  SHF.R.U32.HI R15, RZ, 0x8, R0 ;  /* 0x00000008ff0f7819 */ /* 0x001fe20000011600 */
[----:B---3--:R-:W-:-:S03]  /*0090*/  UIMAD UR4, UR12, UR4, URZ ;  /* 0x000000040c0472a4 */ /* 0x008fc6000f8e023f */
[----:B------:R-:W-:Y:S01]  /*00a0*/  SGXT.U32 R15, R15, 0x1 ;  /* 0x000000010f0f781a */ /* 0x000fe20000000000 */
[----:B------:R-:W-:Y:S01]  /*00b0*/  USHF.L.U32 UR6, UR4, 0x1, URZ ;  /* 0x0000000104067899 */ /* 0x000fe2000800063f */
[----:B--2---:R-:W-:-:S03]  /*00c0*/  PRMT R14, R0, 0x6540, R19 ;  /* 0x00006540000e7816 */ /* 0x004fc60000000013 */
[----:B-1----:R-:W-:Y:S02]  /*00d0*/  IMAD R5, R15, R24, RZ ;  /* 0x000000180f057224 */ /* 0x002fe400078e02ff */
[----:B------:R-:W-:Y:S01]  /*00e0*/  IMAD R2, R14, UR5, RZ ;  /* 0x000000050e027c24 */ /* 0x000fe2000f8e02ff */
[----:B------:R-:W-:Y:S01]  /*00f0*/  UIMAD.WIDE UR4, UR4, 0x2, URZ ;  /* 0x00000002040478a5 */ /* 0x000fe2000f8e023f */
[----:B------:R-:W-:Y:S02]  /*0100*/  IMAD R6, R24, 0x2, R5 ;  /* 0x0000000218067824 */ /* 0x000fe400078e0205 */
[----:B------:R-:W-:Y:S02]  /*0110*/  IMAD.SHL.U32 R3, R2, 0x2, RZ ;  /* 0x0000000202037824 */ /* 0x000fe400078e00ff */
[----:B------:R-:W-:Y:S02]  /*0120*/  IMAD R7, R24, 0x2, R6 ;  /* 0x0000000218077824 */ /* 0x000fe400078e0206 */
[----:B------:R-:W-:Y:S01]  /*0130*/  IMAD.HI R2, R2, 0x2, RZ ;  /* 0x0000000202027827 */ /* 0x000fe200078e02ff */
[----:B----4-:R-:W-:-:S03]  /*0140*/  IADD3 R20, P0, P1, R3, UR6, R20 ;  /* 0x0000000603147c10 */ /* 0x010fc6000f91e014 */
[----:B------:R-:W-:Y:S01]  /*0150*/  IMAD R9, R24, 0x2, R7 ;  /* 0x0000000218097824 */ /* 0x000fe200078e0207 */
[----:B------:R-:W-:Y:S02]  /*0160*/  IADD3.X R22, R2, UR5, R21, P0, P1 ;  /* 0x0000000502167c10 */ /* 0x000fe400087e2415 */
[CC--:B------:R-:W-:Y:S01]  /*0170*/  LEA R2, P0, R5.reuse, R20.reuse, 0x1 ;  /* 0x0000001405027211 */ /* 0x0c0fe200078008ff */
[----:B------:R-:W-:Y:S01]  /*0180*/  IMAD R8, R24, 0x2, R9 ;  /* 0x0000000218087824 */ /* 0x000fe200078e0209 */
[----:B------:R-:W-:Y:S02]  /*0190*/  LEA R4, P1, R6, R20, 0x1 ;  /* 0x0000001406047211 */ /* 0x000fe400078208ff */
[-C--:B------:R-:W-:Y:S01]  /*01a0*/  LEA.HI.X.SX32 R3, R5, R22.reuse, 0x1, P0 ;  /* 0x0000001605037211 */ /* 0x080fe200000f0eff */
[----:B------:R-:W-:Y:S01]  /*01b0*/  IMAD R13, R24, 0x2, R8 ;  /* 0x00000002180d7824 */ /* 0x000fe200078e0208 */
[----:B------:R-:W-:Y:S02]  /*01c0*/  LEA.HI.X.SX32 R5, R6, R22, 0x1, P1 ;  /* 0x0000001606057211 */ /* 0x000fe400008f0eff */
[-C--:B------:R-:W-:Y:S01]  /*01d0*/  LEA R6, P0, R7, R20.reuse, 0x1 ;  /* 0x0000001407067211 */ /* 0x080fe200078008ff */
[----:B------:R-:W-:Y:S01]  /*01e0*/  IMAD R17, R24, 0x2, R13 ;  /* 0x0000000218117824 */ /* 0x000fe200078e020d */
[----:B------:R0:W2:Y:S01]  /*01f0*/  LDG.E.U16 R18, desc[UR14][R2.64] ;  /* 0x0000000e02127981 */ /* 0x0000a2000c1e1500 */
[----:B------:R-:W-:-:S02]  /*0200*/  LEA R12, P1, R13, R20, 0x1 ;  /* 0x000000140d0c7211 */ /* 0x000fc400078208ff */
[----:B------:R-:W-:Y:S01]  /*0210*/  LEA.HI.X.SX32 R7, R7, R22, 0x1, P0 ;  /* 0x0000001607077211 */ /* 0x000fe200000f0eff */
[----:B------:R1:W3:Y:S01]  /*0220*/  LDG.E.U16 R5, desc[UR14][R4.64] ;  /* 0x0000000e04057981 */ /* 0x0002e2000c1e1500 */
[-C--:B------:R-:W-:Y:S02]  /*0230*/  LEA R10, P0, R8, R20.reuse, 0x1 ;  /* 0x00000014080a7211 */ /* 0x080fe400078008ff */
[----:B------:R-:W-:Y:S01]  /*0240*/  LEA R16, P2, R17, R20, 0x1 ;  /* 0x0000001411107211 */ /* 0x000fe200078408ff */
[----:B------:R-:W4:Y:S01]  /*0250*/  LDG.E.U16 R6, desc[UR14][R6.64] ;  /* 0x0000000e06067981 */ /* 0x000f22000c1e1500 */
[----:B0-----:R-:W-:Y:S01]  /*0260*/  IMAD R3, R24, 0x2, R17 ;  /* 0x0000000218037824 */ /* 0x001fe200078e0211 */
[-C--:B------:R-:W-:Y:S02]  /*0270*/  LEA.HI.X.SX32 R11, R8, R22.reuse, 0x1, P0 ;  /* 0x00000016080b7211 */ /* 0x080fe400000f0eff */
[----:B------:R-:W-:Y:S02]  /*0280*/  LEA.HI.X.SX32 R13, R13, R22, 0x1, P1 ;  /* 0x000000160d0d7211 */ /* 0x000fe400008f0eff */
[----:B------:R-:W-:-:S02]  /*0290*/  LEA R8, P0, R9, R20, 0x1 ;  /* 0x0000001409087211 */ /* 0x000fc400078008ff */
[----:B------:R-:W-:Y:S01]  /*02a0*/  LEA R2, P1, R3, R20, 0x1 ;  /* 0x0000001403027211 */ /* 0x000fe200078208ff */
[----:B------:R0:W5:Y:S01]  /*02b0*/  LDG.E.U16 R11, desc[UR14][R10.64] ;  /* 0x0000000e0a0b7981 */ /* 0x000162000c1e1500 */
[-C--:B------:R-:W-:Y:S02]  /*02c0*/  LEA.HI.X.SX32 R17, R17, R22.reuse, 0x1, P2 ;  /* 0x0000001611117211 */ /* 0x080fe400010f0eff */
[-C--:B------:R-:W-:Y:S01]  /*02d0*/  LEA.HI.X.SX32 R9, R9, R22.reuse, 0x1, P0 ;  /* 0x0000001609097211 */ /* 0x080fe200000f0eff */
[----:B------:R-:W4:Y:S01]  /*02e0*/  LDG.E.U16 R12, desc[UR14][R12.64] ;  /* 0x0000000e0c0c7981 */ /* 0x000f22000c1e1500 */
[----:B------:R-:W-:-:S03]  /*02f0*/  LEA.HI.X.SX32 R3, R3, R22, 0x1, P1 ;  /* 0x0000001603037211 */ /* 0x000fc600008f0eff */
[----:B------:R0:W4:Y:S04]  /*0300*/  LDG.E.U16 R17, desc[UR14][R16.64] ;  /* 0x0000000e10117981 */ /* 0x000128000c1e1500 */
[----:B------:R-:W4:Y:S04]  /*0310*/  LDG.E.U16 R8, desc[UR14][R8.64] ;  /* 0x0000000e08087981 */ /* 0x000f28000c1e1500 */
[----:B------:R0:W4:Y:S01]  /*0320*/  LDG.E.U16 R2, desc[UR14][R2.64] ;  /* 0x0000000e02027981 */ /* 0x000122000c1e1500 */
[----:B------:R-:W0:Y:S01]  /*0330*/  S2UR UR6, SR_CgaCtaId ;  /* 0x00000000000679c3 */ /* 0x000e220000008800 */
[----:B-1----:R-:W-:Y:S01]  /*0340*/  IMAD.SHL.U32 R4, R0, 0x20, RZ ;  /* 0x0000002000047824 */ /* 0x002fe200078e00ff */
[----:B------:R-:W-:-:S02]  /*0350*/  SHF.R.S32.HI R20, RZ, 0x8, R0 ;  /* 0x00000008ff147819 */ /* 0x000fc40000011400 */
[----:B0-----:R-:W-:Y:S02]  /*0360*/  LOP3.LUT R10, R0, 0x3f, RZ, 0xc0, !PT ;  /* 0x0000003f000a7812 */ /* 0x001fe400078ec0ff */
[----:B------:R-:W-:Y:S02]  /*0370*/  LOP3.LUT R7, R4, 0x1800, RZ, 0xc0, !PT ;  /* 0x0000180004077812 */ /* 0x000fe400078ec0ff */
[----:B------:R-:W-:Y:S01]  /*0380*/  SGXT R4, R20, 0x1 ;  /* 0x000000011404781a */ /* 0x000fe20000000200 */
[----:B------:R-:W-:Y:S02]  /*0390*/  IMAD.SHL.U32 R20, R19, 0x100, RZ ;  /* 0x0000010013147824 */ /* 0x000fe400078e00ff */
[----:B------:R-:W-:Y:S02]  /*03a0*/  IMAD R7, R10, 0x2, R7 ;  /* 0x000000020a077824 */ /* 0x000fe400078e0207 */
[----:B------:R-:W-:Y:S01]  /*03b0*/  VIADD R16, R20, 0x100 ;  /* 0x0000010014107836 */ /* 0x000fe20000000000 */
[----:B------:R-:W-:-:S02]  /*03c0*/  UMOV UR4, 0x400 ;  /* 0x0000040000047882 */ /* 0x000fc40000000000 */
[----:B------:R-:W-:Y:S02]  /*03d0*/  LOP3.LUT R4, R7, 0x90, R4, 0x78, !PT ;  /* 0x0000009007047812 */ /* 0x000fe400078e7804 */
[----:B------:R-:W-:Y:S01]  /*03e0*/  ISETP.GE.AND P0, PT, R16, 0x1, PT ;  /* 0x000000011000780c */ /* 0x000fe20003f06270 */
[----:B------:R-:W-:Y:S01]  /*03f0*/  ULEA UR6, UR6, UR4, 0x18 ;  /* 0x0000000406067291 */ /* 0x000fe2000f8ec03f */
[C---:B------:R-:W-:Y:S02]  /*0400*/  LOP3.LUT R3, R4.reuse, 0x20, RZ, 0x3c, !PT ;  /* 0x0000002004037812 */ /* 0x040fe400078e3cff */
[C---:B------:R-:W-:Y:S02]  /*0410*/  LOP3.LUT R7, R4.reuse, 0x40, RZ, 0x3c, !PT ;  /* 0x0000004004077812 */ /* 0x040fe400078e3cff */
[----:B------:R-:W-:Y:S01]  /*0420*/  LOP3.LUT R9, R4, 0x60, RZ, 0x3c, !PT ;  /* 0x0000006004097812 */ /* 0x000fe200078e3cff */
[----:B------:R-:W-:Y:S01]  /*0430*/  IMAD.MOV.U32 R69, RZ, RZ, -0x800000 ;  /* 0xff800000ff457424 */ /* 0x000fe200078e00ff */
[----:B------:R-:W-:Y:S01]  /*0440*/  CS2R R56, SRZ ;  /* 0x0000000000387805 */ /* 0x000fe2000001ff00 */
[----:B------:R-:W-:Y:S01]  /*0450*/  IMAD.MOV.U32 R65, RZ, RZ, 0x3f800000 ;  /* 0x3f800000ff417424 */ /* 0x000fe200078e00ff */
[----:B------:R-:W-:Y:S01]  /*0460*/  CS2R R58, SRZ ;  /* 0x00000000003a7805 */ /* 0x000fe2000001ff00 */
[----:B------:R-:W-:Y:S01]  /*0470*/  IMAD.MOV.U32 R64, RZ, RZ, 0x3f800000 ;  /* 0x3f800000ff407424 */ /* 0x000fe200078e00ff */
[----:B------:R-:W-:Y:S01]  /*0480*/  CS2R R60, SRZ ;  /* 0x00000000003c7805 */ /* 0x000fe2000001ff00 */
[----:B------:R-:W-:Y:S01]  /*0490*/  IMAD.MOV.U32 R40, RZ, RZ, -0x800000 ;  /* 0xff800000ff287424 */ /* 0x000fe200078e00ff */
[----:B------:R-:W-:Y:S01]  /*04a0*/  CS2R R62, SRZ ;  /* 0x00000000003e7805 */ /* 0x000fe2000001ff00 */
[----:B--2---:R0:W-:Y:S02]  /*04b0*/  STS.U16 [R4+UR6], R18 ;  /* 0x0000001204007988 */ /* 0x0041e40008000406 */
[----:B0-----:R-:W-:-:S02]  /*04c0*/  IMAD.SHL.U32 R18, R0, 0x2, RZ ;  /* 0x0000000200127824 */ /* 0x001fc400078e00ff */
[----:B-----5:R-:W-:Y:S04]  /*04d0*/  STS.U16 [R4+UR6+0x400], R11 ;  /* 0x0004000b04007988 */ /* 0x020fe80008000406 */
[----:B---3--:R-:W-:Y:S04]  /*04e0*/  STS.U16 [R3+UR6+0x100], R5 ;  /* 0x0001000503007988 */ /* 0x008fe80008000406 */
[----:B----4-:R-:W-:Y:S04]  /*04f0*/  STS.U16 [R3+UR6+0x500], R12 ;  /* 0x0005000c03007988 */ /* 0x010fe80008000406 */
[----:B------:R-:W-:Y:S04]  /*0500*/  STS.U16 [R7+UR6+0x200], R6 ;  /* 0x0002000607007988 */ /* 0x000fe80008000406 */
[----:B------:R0:W-:Y:S04]  /*0510*/  STS.U16 [R7+UR6+0x600], R17 ;  /* 0x0006001107007988 */ /* 0x0001e80008000406 */
[----:B------:R1:W-:Y:S04]  /*0520*/  STS.U16 [R9+UR6+0x300], R8 ;  /* 0x0003000809007988 */ /* 0x0003e80008000406 */
[----:B------:R1:W-:Y:S01]  /*0530*/  STS.U16 [R9+UR6+0x700], R2 ;  /* 0x0007000209007988 */ /* 0x0003e20008000406 */
[----:B0-----:R-:W-:Y:S01]  /*0540*/  LOP3.LUT R17, R0, 0x1ff, RZ, 0xc0, !PT ;  /* 0x000001ff00117812 */ /* 0x001fe200078ec0ff */
[----:B------:R-:W-:Y:S06]  /*0550*/  @!P0 BRA `(.L_x_0) ;  /* 0x0000001c00788947 */ /* 0x000fec0003800000 */
[----:B------:R-:W0:Y:S01]  /*0560*/  LDC.64 R6, c[0x0][0x250] ;  /* 0x00009400ff067b82 */ /* 0x000e220000000a00 */
[----:B-1----:R-:W-:Y:S01]  /*0570*/  LOP3.LUT R2, R0, 0x1c0, RZ, 0xc0, !PT ;  /* 0x000001c000027812 */ /* 0x002fe200078ec0ff */
[----:B------:R-:W-:Y:S01]  /*0580*/  IMAD.SHL.U32 R19, R17, 0x2, RZ ;  /* 0x0000000211137824 */ /* 0x000fe200078e00ff */
[----:B------:R-:W-:Y:S01]  /*0590*/  SHF.R.U32.HI R8, RZ, 0x2, R0 ;  /* 0x00000002ff087819 */ /* 0x000fe20000011600 */
[----:B------:R-:W-:Y:S01]  /*05a0*/  ULDC UR4, c[0x0][0x258] ;  /* 0x0000960000047ab9 */ /* 0x000fe20000000800 */
[----:B------:R-:W-:Y:S01]  /*05b0*/  SHF.R.U32.HI R2, RZ, 0x2, R2 ;  /* 0x00000002ff027819 */ /* 0x000fe20000011602 */
[----:B------:R-:W-:Y:S01]  /*05c0*/  UIADD3 UR7, UR6, 0x2000, URZ ;  /* 0x0000200006077890 */ /* 0x000fe2000fffe03f */
[--C-:B------:R-:W-:Y:S01]  /*05d0*/  SHF.R.U32.HI R3, RZ, 0x1, R0.reuse ;  /* 0x00000001ff037819 */ /* 0x100fe20000011600 */
[----:B------:R-:W1:Y:S01]  /*05e0*/  LDC.64 R4, c[0x0][0x260] ;  /* 0x00009800ff047b82 */ /* 0x000e620000000a00 */
[----:B------:R-:W-:Y:S01]  /*05f0*/  SGXT.U32 R8, R8, 0x3 ;  /* 0x000000030808781a */ /* 0x000fe20000000000 */
[----:B------:R-:W-:Y:S01]  /*0600*/  USHF.R.U32.HI UR7, URZ, 0x4, UR7 ;  /* 0x000000043f077899 */ /* 0x000fe20008011607 */
[----:B------:R-:W-:Y:S01]  /*0610*/  LOP3.LUT R19, R19, R2, RZ, 0x3c, !PT ;  /* 0x0000000213137212 */ /* 0x000fe200078e3cff */
[----:B------:R-:W-:Y:S01]  /*0620*/  ULDC.64 UR8, c[0x0][0x220] ;  /* 0x0000880000087ab9 */ /* 0x000fe20000000a00 */
[----:B------:R-:W-:Y:S01]  /*0630*/  LOP3.LUT R3, R8, 0xf0, R3, 0xf8, !PT ;  /* 0x000000f008037812 */ /* 0x000fe200078ef803 */
[----:B------:R-:W-:Y:S01]  /*0640*/  USGXT.U32 UR10, UR7, 0xe ;  /* 0x0000000e070a789a */ /* 0x000fe20008000000 */
[----:B------:R-:W-:Y:S01]  /*0650*/  LOP3.LUT R2, R0, 0xf, RZ, 0xc0, !PT ;  /* 0x0000000f00027812 */ /* 0x000fe200078ec0ff */
[----:B------:R-:W2:Y:S01]  /*0660*/  LDC R23, c[0x0][0x268] ;  /* 0x00009a00ff177b82 */ /* 0x000ea20000000800 */
[--C-:B------:R-:W-:Y:S01]  /*0670*/  SHF.R.U32.HI R9, RZ, 0x5, R0.reuse ;  /* 0x00000005ff097819 */ /* 0x100fe20000011600 */
[----:B------:R-:W-:Y:S01]  /*0680*/  IMAD.MOV.U32 R65, RZ, RZ, 0x3f800000 ;  /* 0x3f800000ff417424 */ /* 0x000fe200078e00ff */
[----:B------:R-:W-:Y:S01]  /*0690*/  LOP3.LUT R20, R3, R20, RZ, 0xfc, !PT ;  /* 0x0000001403147212 */ /* 0x000fe200078efcff */
[----:B------:R-:W-:Y:S01]  /*06a0*/  IMAD R3, R2, UR4, RZ ;  /* 0x0000000402037c24 */ /* 0x000fe2000f8e02ff */
[--C-:B------:R-:W-:Y:S01]  /*06b0*/  SHF.R.U32.HI R8, RZ, 0x4, R0.reuse ;  /* 0x00000004ff087819 */ /* 0x100fe20000011600 */
[----:B------:R-:W-:Y:S01]  /*06c0*/  ULDC.64 UR4, c[0x0][0x218] ;  /* 0x0000860000047ab9 */ /* 0x000fe20000000a00 */
[----:B------:R-:W-:Y:S01]  /*06d0*/  R2UR UR13, R9 ;  /* 0x00000000090d72ca */ /* 0x000fe200000e0000 */
[----:B0-----:R-:W-:Y:S01]  /*06e0*/  IMAD R6, R6, UR12, RZ ;  /* 0x0000000c06067c24 */ /* 0x001fe2000f8e02ff */
[----:B------:R-:W-:Y:S01]  /*06f0*/  SHF.R.U32.HI R12, RZ, 0x6, R0 ;  /* 0x00000006ff0c7819 */ /* 0x000fe20000011600 */
[C---:B------:R-:W-:Y:S01]  /*0700*/  IMAD.SHL.U32 R9, R3.reuse, 0x2, RZ ;  /* 0x0000000203097824 */ /* 0x040fe200078e00ff */
[----:B------:R-:W-:Y:S01]  /*0710*/  SGXT.U32 R8, R8, 0x5 ;  /* 0x000000050808781a */ /* 0x000fe20000000000 */
[----:B------:R-:W-:Y:S01]  /*0720*/  IMAD.SHL.U32 R2, R6, 0x2, RZ ;  /* 0x0000000206027824 */ /* 0x000fe200078e00ff */
[----:B------:R-:W-:Y:S01]  /*0730*/  LOP3.LUT R73, R18, 0x6, RZ, 0xc0, !PT ;  /* 0x0000000612497812 */ /* 0x000fe200078ec0ff */
[----:B------:R-:W-:Y:S01]  /*0740*/  IMAD.HI R3, R3, 0x2, RZ ;  /* 0x0000000203037827 */ /* 0x000fe200078e02ff */
[----:B------:R-:W-:-:S02]  /*0750*/  CS2R R56, SRZ ;  /* 0x0000000000387805 */ /* 0x000fc4000001ff00 */
[----:B------:R-:W-:Y:S02]  /*0760*/  CS2R R58, SRZ ;  /* 0x00000000003a7805 */ /* 0x000fe4000001ff00 */
[----:B------:R-:W-:Y:S01]  /*0770*/  IADD3 R21, P0, P1, R9, UR4, R2 ;  /* 0x0000000409157c10 */ /* 0x000fe2000f91e002 */
[----:B-1----:R-:W-:Y:S01]  /*0780*/  IMAD R4, R4, UR12, RZ ;  /* 0x0000000c04047c24 */ /* 0x002fe2000f8e02ff */
[----:B------:R-:W-:Y:S01]  /*0790*/  SGXT.U32 R2, R12, 0x3 ;  /* 0x000000030c02781a */ /* 0x000fe20000000000 */
[----:B------:R-:W-:Y:S01]  /*07a0*/  IMAD R11, R10, R5, RZ ;  /* 0x000000050a0b7224 */ /* 0x000fe200078e02ff */
[----:B------:R-:W-:Y:S01]  /*07b0*/  CS2R R60, SRZ ;  /* 0x00000000003c7805 */ /* 0x000fe2000001ff00 */
[----:B------:R-:W-:Y:S01]  /*07c0*/  IMAD.SHL.U32 R10, R4, 0x2, RZ ;  /* 0x00000002040a7824 */ /* 0x000fe200078e00ff */
[----:B------:R-:W-:Y:S01]  /*07d0*/  CS2R R62, SRZ ;  /* 0x00000000003e7805 */ /* 0x000fe2000001ff00 */
[----:B------:R-:W-:Y:S01]  /*07e0*/  IMAD.SHL.U32 R13, R11, 0x2, RZ ;  /* 0x000000020b0d7824 */ /* 0x000fe200078e00ff */
[----:B------:R-:W-:Y:S01]  /*07f0*/  UMOV UR4, URZ ;  /* 0x0000003f00047c82 */ /* 0x000fe20008000000 */
[----:B------:R-:W-:Y:S01]  /*0800*/  IMAD R12, R8, R7, RZ ;  /* 0x00000007080c7224 */ /* 0x000fe200078e02ff */
[----:B------:R-:W-:Y:S01]  /*0810*/  ULDC UR16, c[0x0][0x238] ;  /* 0x00008e0000107ab9 */ /* 0x000fe20000000800 */
[----:B------:R-:W-:Y:S01]  /*0820*/  IMAD.HI R6, R6, 0x2, RZ ;  /* 0x0000000206067827 */ /* 0x000fe200078e02ff */
[----:B------:R-:W-:Y:S01]  /*0830*/  IADD3 R24, P2, P3, R13, UR8, R10 ;  /* 0x000000080d187c10 */ /* 0x000fe2000fb5e00a */
[----:B------:R-:W-:-:S02]  /*0840*/  UIADD3 UR8, UP0, UR10, 0x2, URZ ;  /* 0x000000020a087890 */ /* 0x000fc4000ff1e03f */
[----:B------:R-:W-:-:S04]  /*0850*/  IMAD.HI R9, R4, 0x2, RZ ;  /* 0x0000000204097827 */ /* 0x000fc800078e02ff */
[----:B------:R-:W-:Y:S01]  /*0860*/  IMAD R4, R7, 0x20, R12 ;  /* 0x0000002007047824 */ /* 0x000fe200078e020c */
[----:B------:R-:W-:Y:S01]  /*0870*/  UMOV UR18, UR8 ;  /* 0x0000000800127c82 */ /* 0x000fe20008000000 */
[----:B------:R-:W-:Y:S01]  /*0880*/  IMAD.HI R22, R11, 0x2, RZ ;  /* 0x000000020b167827 */ /* 0x000fe200078e02ff */
[----:B------:R-:W-:Y:S01]  /*0890*/  IADD3.X R11, R3, UR5, R6, P0, P1 ;  /* 0x00000005030b7c10 */ /* 0x000fe200087e2406 */
[----:B------:R-:W-:Y:S01]  /*08a0*/  UMOV UR5, URZ ;  /* 0x0000003f00057c82 */ /* 0x000fe20008000000 */
[----:B------:R-:W-:Y:S01]  /*08b0*/  SHF.R.S32.HI R6, RZ, 0x6, R0 ;  /* 0x00000006ff067819 */ /* 0x000fe20000011400 */
[----:B--2---:R-:W-:Y:S01]  /*08c0*/  IMAD R13, R2, R23, RZ ;  /* 0x00000017020d7224 */ /* 0x004fe200078e02ff */
[-C--:B------:R-:W-:Y:S01]  /*08d0*/  LEA R8, P0, R12, R21.reuse, 0x1 ;  /* 0x000000150c087211 */ /* 0x080fe200078008ff */
[----:B------:R-:W-:Y:S01]  /*08e0*/  IMAD.MOV.U32 R66, RZ, RZ, -0x800000 ;  /* 0xff800000ff427424 */ /* 0x000fe200078e00ff */
[----:B------:R-:W-:Y:S01]  /*08f0*/  LEA R10, P1, R4, R21, 0x1 ;  /* 0x00000015040a7211 */ /* 0x000fe200078208ff */
[----:B------:R-:W-:Y:S01]  /*0900*/  IMAD R3, R23, 0x8, R13 ;  /* 0x0000000817037824 */ /* 0x000fe200078e020d */
[----:B------:R-:W-:Y:S01]  /*0910*/  IADD3.X R22, R22, UR9, R9, P2, P3 ;  /* 0x0000000916167c10 */ /* 0x000fe200097e6409 */
[----:B------:R-:W-:Y:S01]  /*0920*/  UIADD3.X UR9, UR5, 0x40000040, URZ, UP0, !UPT ;  /* 0x4000004005097890 */ /* 0x000fe200087fe43f */
[----:B------:R-:W-:Y:S01]  /*0930*/  SGXT R6, R6, 0x1 ;  /* 0x000000010606781a */ /* 0x000fe20000000200 */
[----:B------:R-:W-:Y:S01]  /*0940*/  IMAD.MOV.U32 R23, RZ, RZ, RZ ;  /* 0x000000ffff177224 */ /* 0x000fe200078e00ff */
[-C--:B------:R-:W-:Y:S01]  /*0950*/  LEA.HI.X.SX32 R9, R12, R11.reuse, 0x1, P0 ;  /* 0x0000000b0c097211 */ /* 0x080fe200000f0eff */
[----:B------:R-:W-:Y:S01]  /*0960*/  IMAD.MOV.U32 R21, RZ, RZ, RZ ;  /* 0x000000ffff157224 */ /* 0x000fe200078e00ff */
[----:B------:R-:W-:Y:S01]  /*0970*/  LEA.HI.X.SX32 R11, R4, R11, 0x1, P1 ;  /* 0x0000000b040b7211 */ /* 0x000fe200008f0eff */
[----:B------:R-:W-:Y:S01]  /*0980*/  IMAD.MOV.U32 R4, RZ, RZ, -0x800000 ;  /* 0xff800000ff047424 */ /* 0x000fe200078e00ff */
[-C--:B------:R-:W-:Y:S01]  /*0990*/  LEA R12, P0, R13, R24.reuse, 0x1 ;  /* 0x000000180d0c7211 */ /* 0x080fe200078008ff */
[----:B------:R-:W-:Y:S01]  /*09a0*/  IMAD.MOV.U32 R64, RZ, RZ, 0x3f800000 ;  /* 0x3f800000ff407424 */ /* 0x000fe200078e00ff */
[----:B------:R-:W-:Y:S01]  /*09b0*/  LEA R2, P1, R3, R24, 0x1 ;  /* 0x0000001803027211 */ /* 0x000fe200078208ff */
[----:B------:R-:W-:Y:S01]  /*09c0*/  UMOV UR19, UR9 ;  /* 0x0000000900137c82 */ /* 0x000fe20008000000 */
[----:B------:R-:W-:Y:S01]  /*09d0*/  LOP3.LUT R25, R6, 0x90, RZ, 0xc0, !PT ;  /* 0x0000009006197812 */ /* 0x000fe200078ec0ff */
[----:B------:R-:W-:Y:S01]  /*09e0*/  UIADD3.64 UR22, UR18, 0x2, URZ ;  /* 0x0000000212167897 */ /* 0x000fe2000fffe03f */
[-C--:B------:R-:W-:Y:S01]  /*09f0*/  LEA.HI.X.SX32 R13, R13, R22.reuse, 0x1, P0 ;  /* 0x000000160d0d7211 */ /* 0x080fe200000f0eff */
[----:B------:R-:W-:Y:S01]  /*0a00*/  UIADD3.64 UR26, UR18, 0x4, URZ ;  /* 0x00000004121a7897 */ /* 0x000fe2000fffe03f */
[----:B------:R-:W-:-:S02]  /*0a10*/  LEA.HI.X.SX32 R3, R3, R22, 0x1, P1 ;  /* 0x0000001603037211 */ /* 0x000fc400008f0eff */
[----:B------:R-:W-:Y:S02]  /*0a20*/  LOP3.LUT R22, R25, 0x37e, R18, 0x78, !PT ;  /* 0x0000037e19167812 */ /* 0x000fe400078e7812 */
[----:B------:R-:W-:-:S07]  /*0a30*/  LOP3.LUT R6, R20, 0x8, RZ, 0xfc, !PT ;  /* 0x0000000814067812 */ /* 0x000fce00078efcff */
.L_x_1:
[----:B------:R-:W-:-:S04]  /*0a40*/  IMAD.WIDE R24, R23, 0x2, R8 ;  /* 0x0000000217187825 */ /* 0x000fc800078e0208 */
[----:B------:R-:W-:Y:S01]  /*0a50*/  IMAD.WIDE R26, R23, 0x2, R10 ;  /* 0x00000002171a7825 */ /* 0x000fe200078e020a */
[----:B------:R-:W2:Y:S04]  /*0a60*/  LDG.E.U16 R67, desc[UR14][R24.64] ;  /* 0x0000000e18437981 */ /* 0x000ea8000c1e1500 */
[----:B------:R-:W3:Y:S01]  /*0a70*/  LDG.E.U16 R69, desc[UR14][R26.64] ;  /* 0x0000000e1a457981 */ /* 0x000ee2000c1e1500 */
[----:B------:R-:W-:Y:S01]  /*0a80*/  USHF.L.U32 UR7, UR13, 0x5, URZ ;  /* 0x000000050d077899 */ /* 0x000fe2000800063f */
[----:B------:R-:W-:Y:S03]  /*0a90*/  BAR.SYNC.DEFER_BLOCKING 0x0 ;  /* 0x0000000000007b1d */ /* 0x000fe60000010000 */
[----:B------:R-:W-:Y:S01]  /*0aa0*/  ULOP3.LUT UR7, UR7, 0x180, URZ, 0xc0, !UPT ;  /* 0x0000018007077892 */ /* 0x000fe2000f8ec03f */
[----:B------:R-:W-:-:S03]  /*0ab0*/  IADD3 R75, P2, R73, UR4, RZ ;  /* 0x00000004494b7c10 */ /* 0x000fc6000ff5e0ff */
[----:B------:R-:W-:Y:S01]  /*0ac0*/  ULEA.HI UR7, UR6, UR7, URZ, 0x1c ;  /* 0x0000000706077291 */ /* 0x000fe2000f8fe03f */
[----:B------:R-:W-:Y:S01]  /*0ad0*/  IADD3 R71, P4, R75, 0x9, RZ ;  /* 0x000000094b477810 */ /* 0x000fe20007f9e0ff */
[----:B------:R-:W-:Y:S01]  /*0ae0*/  UMOV UR11, 0xc0000010 ;  /* 0xc0000010000b7882 */ /* 0x000fe20000000000 */
[----:B------:R-:W-:Y:S01]  /*0af0*/  UMOV UR9, 0x40000040 ;  /* 0x4000004000097882 */ /* 0x000fe20000000000 */
[----:B------:R-:W-:Y:S01]  /*0b00*/  ULOP3.LUT UR8, UR7, 0x3fff, URZ, 0xc0, !UPT ;  /* 0x00003fff07087892 */ /* 0x000fe2000f8ec03f */
[----:B------:R-:W-:Y:S01]  /*0b10*/  IMAD.X R72, RZ, RZ, UR5, P2 ;  /* 0x00000005ff487e24 */ /* 0x000fe200090e06ff */
[C---:B------:R-:W-:Y:S02]  /*0b20*/  ISETP.GT.U32.AND P3, PT, R71.reuse, R20, PT ;  /* 0x000000144700720c */ /* 0x040fe40003f64070 */
[----:B------:R-:W-:Y:S01]  /*0b30*/  ISETP.GT.U32.AND P0, PT, R71, R6, PT ;  /* 0x000000064700720c */ /* 0x000fe20003f04070 */
[----:B------:R-:W-:Y:S01]  /*0b40*/  IMAD.WIDE R70, R21, 0x2, R2 ;  /* 0x0000000215467825 */ /* 0x000fe200078e0202 */
[----:B------:R-:W-:-:S02]  /*0b50*/  LOP3.LUT R79, R75, 0x38, RZ, 0xfc, !PT ;  /* 0x000000384b4f7812 */ /* 0x000fc400078efcff */
[C---:B------:R-:W-:Y:S02]  /*0b60*/  LOP3.LUT R77, R75.reuse, 0x39, RZ, 0xfc, !PT ;  /* 0x000000394b4d7812 */ /* 0x040fe400078efcff */
[C---:B------:R-:W-:Y:S01]  /*0b70*/  LOP3.LUT R81, R75.reuse, 0x20, RZ, 0xfc, !PT ;  /* 0x000000204b517812 */ /* 0x040fe200078efcff */
[----:B--2---:R0:W-:Y:S04]  /*0b80*/  STS.U16 [R22+UR6+0x2000], R67 ;  /* 0x0020004316007988 */ /* 0x0041e80008000406 */
[----:B---3--:R1:W-:Y:S01]  /*0b90*/  STS.U16 [R22+UR6+0x2400], R69 ;  /* 0x0024004516007988 */ /* 0x0083e20008000406 */
[----:B------:R2:W-:Y:S06]  /*0ba0*/  MEMBAR.ALL.CTA ;  /* 0x0000000000007992 */ /* 0x0005ec0000008000 */
[----:B--2---:R-:W2:Y:S02]  /*0bb0*/  FENCE.VIEW.ASYNC.S ;  /* 0x00000000000073c6 */ /* 0x004ea40000000000 */
[----:B--2---:R-:W-:Y:S01]  /*0bc0*/  BAR.SYNC.DEFER_BLOCKING 0x0 ;  /* 0x0000000000007b1d */ /* 0x004fe20000010000 */
[----:B0-----:R-:W-:Y:S01]  /*0bd0*/  IADD3 R67, P6, R75, 0x10, RZ ;  /* 0x000000104b437810 */ /* 0x001fe20007fde0ff */
[----:B-1----:R-:W-:-:S03]  /*0be0*/  IMAD.WIDE R68, R21, 0x2, R12 ;  /* 0x0000000215447825 */ /* 0x002fc600078e020c */
[C---:B------:R-:W-:Y:S02]  /*0bf0*/  ISETP.GT.U32.AND P5, PT, R67.reuse, R20, PT ;  /* 0x000000144300720c */ /* 0x040fe40003fa4070 */
[----:B------:R-:W-:Y:S01]  /*0c00*/  ISETP.GT.U32.AND P1, PT, R67, R6, PT ;  /* 0x000000064300720c */ /* 0x000fe20003f24070 */
[----:B------:R-:W-:Y:S01]  /*0c10*/  WARPGROUP.ARRIVE ;  /* 0x00000000000079c5 */ /* 0x000fe20000000000 */
[--C-:B------:R-:W-:Y:S01]  /*0c20*/  IMAD.X R74, RZ, RZ, R72.reuse, P6 ;  /* 0x000000ffff4a7224 */ /* 0x100fe200030e0648 */
[----:B------:R-:W2:Y:S04]  /*0c30*/  LDG.E.U16 R68, desc[UR14][R68.64] ;  /* 0x0000000e44447981 */ /* 0x000ea8000c1e1500 */
[----:B------:R-:W-:Y:S01]  /*0c40*/  HGMMA.64x64x16.F32 R24, gdesc[UR8].tnspA, RZ, !UPT, gsb0 ;  /* 0x20e00000081879f0 */ /* 0x000fe2000c0008ff */
[----:B------:R-:W-:Y:S01]  /*0c50*/  IMAD.X R67, RZ, RZ, R72, P4 ;  /* 0x000000ffff437224 */ /* 0x000fe200020e0648 */
[----:B------:R0:W3:Y:S04]  /*0c60*/  LDG.E.U16 R70, desc[UR14][R70.64] ;  /* 0x0000000e46467981 */ /* 0x0000e8000c1e1500 */
[----:B------:R-:W-:-:S02]  /*0c70*/  ISETP.GT.U32.AND.EX P3, PT, R67, RZ, PT, P3 ;  /* 0x000000ff4300720c */ /* 0x000fc40003f64130 */
[----:B------:R-:W-:Y:S02]  /*0c80*/  ISETP.GT.U32.AND.EX P0, PT, R67, RZ, PT, P0 ;  /* 0x000000ff4300720c */ /* 0x000fe40003f04100 */
[----:B------:R-:W-:-:S04]  /*0c90*/  IADD3 R67, P4, R75, 0x11, RZ ;  /* 0x000000114b437810 */ /* 0x000fc80007f9e0ff */
[C---:B------:R-:W-:Y:S02]  /*0ca0*/  ISETP.GT.U32.AND P2, PT, R67.reuse, R20, PT ;  /* 0x000000144300720c */ /* 0x040fe40003f44070 */
[----:B------:R-:W-:Y:S01]  /*0cb0*/  ISETP.GT.U32.AND P6, PT, R67, R6, PT ;  /* 0x000000064300720c */ /* 0x000fe20003fc4070 */
[----:B0-----:R-:W-:Y:S01]  /*0cc0*/  IMAD.X R71, RZ, RZ, R72, P4 ;  /* 0x000000ffff477224 */ /* 0x001fe200020e0648 */
[C---:B------:R-:W-:Y:S02]  /*0cd0*/  ISETP.GT.U32.AND.EX P5, PT, R74.reuse, RZ, PT, P5 ;  /* 0x000000ff4a00720c */ /* 0x040fe40003fa4150 */
[----:B------:R-:W-:Y:S02]  /*0ce0*/  ISETP.GT.U32.AND.EX P1, PT, R74, RZ, PT, P1 ;  /* 0x000000ff4a00720c */ /* 0x000fe40003f24110 */
[C---:B------:R-:W-:Y:S02]  /*0cf0*/  ISETP.GT.U32.AND.EX P2, PT, R71.reuse, RZ, PT, P2 ;  /* 0x000000ff4700720c */ /* 0x040fe40003f44120 */
[----:B------:R-:W-:Y:S01]  /*0d00*/  ISETP.GT.U32.AND.EX P6, PT, R71, RZ, PT, P6 ;  /* 0x000000ff4700720c */ /* 0x000fe20003fc4160 */
[----:B------:R-:W-:-:S02]  /*0d10*/  WARPGROUP.DEPBAR.LE gsb0, 0x0 ;  /* 0x00008000000079c5 */ /* 0x000fc40000010000 */
[----:B------:R-:W-:Y:S01]  /*0d20*/  FMUL R29, R29, UR16 ;  /* 0x000000101d1d7c20 */ /* 0x000fe20008400000 */
[----:B------:R-:W-:Y:S01]  /*0d30*/  FMUL R67, R31, UR16 ;  /* 0x000000101f437c20 */ /* 0x000fe20008400000 */
[----:B------:R-:W-:Y:S03]  /*0d40*/  BAR.SYNC.DEFER_BLOCKING 0x0 ;  /* 0x0000000000007b1d */ /* 0x000fe60000010000 */
[----:B------:R-:W-:Y:S02]  /*0d50*/  FSEL R29, R29, -INF , !P3 ;  /* 0xff8000001d1d7808 */ /* 0x000fe40005800000 */
[----:B------:R-:W-:Y:S02]  /*0d60*/  IADD3 R31, P3, R75, 0x18, RZ ;  /* 0x000000184b1f7810 */ /* 0x000fe40007f7e0ff */
[----:B------:R-:W-:Y:S02]  /*0d70*/  FSEL R67, R67, -INF , !P0 ;  /* 0xff80000043437808 */ /* 0x000fe40004000000 */
[----:B------:R-:W-:-:S02]  /*0d80*/  ISETP.GT.U32.AND P0, PT, R31, R20, PT ;  /* 0x000000141f00720c */ /* 0x000fc40003f04070 */
[----:B------:R-:W-:Y:S01]  /*0d90*/  ISETP.GT.U32.AND P4, PT, R31, R6, PT ;  /* 0x000000061f00720c */ /* 0x000fe20003f84070 */
[----:B------:R-:W-:Y:S01]  /*0da0*/  FMUL R31, R32, UR16 ;  /* 0x00000010201f7c20 */ /* 0x000fe20008400000 */
[----:B------:R-:W-:Y:S01]  /*0db0*/  FMUL R32, R33, UR16 ;  /* 0x0000001021207c20 */ /* 0x000fe20008400000 */
[----:B------:R-:W-:-:S03]  /*0dc0*/  FMUL R69, R34, UR16 ;  /* 0x0000001022457c20 */ /* 0x000fc60008400000 */
[----:B------:R-:W-:Y:S02]  /*0dd0*/  FSEL R31, R31, -INF , !P5 ;  /* 0xff8000001f1f7808 */ /* 0x000fe40006800000 */
[----:B------:R-:W-:Y:S01]  /*0de0*/  IADD3 R33, P5, R75, 0x19, RZ ;  /* 0x000000194b217810 */ /* 0x000fe20007fbe0ff */
[----:B------:R-:W-:Y:S01]  /*0df0*/  FMUL R71, R35, UR16 ;  /* 0x0000001023477c20 */ /* 0x000fe20008400000 */
[----:B------:R-:W-:Y:S01]  /*0e00*/  FSEL R69, R69, -INF , !P1 ;  /* 0xff80000045457808 */ /* 0x000fe20004800000 */
[----:B------:R-:W-:Y:S01]  /*0e10*/  IMAD.X R34, RZ, RZ, R72, P3 ;  /* 0x000000ffff227224 */ /* 0x000fe200018e0648 */
[----:B------:R-:W-:Y:S02]  /*0e20*/  FSEL R32, R32, -INF , !P2 ;  /* 0xff80000020207808 */ /* 0x000fe40005000000 */
[C---:B------:R-:W-:Y:S02]  /*0e30*/  ISETP.GT.U32.AND P1, PT, R33.reuse, R20, PT ;  /* 0x000000142100720c */ /* 0x040fe40003f24070 */
[----:B------:R-:W-:-:S02]  /*0e40*/  ISETP.GT.U32.AND P2, PT, R33, R6, PT ;  /* 0x000000062100720c */ /* 0x000fc40003f44070 */
[----:B------:R-:W-:Y:S02]  /*0e50*/  LOP3.LUT R33, R75, 0x21, RZ, 0xfc, !PT ;  /* 0x000000214b217812 */ /* 0x000fe400078efcff */
[----:B------:R-:W-:Y:S02]  /*0e60*/  FSEL R71, R71, -INF , !P6 ;  /* 0xff80000047477808 */ /* 0x000fe40007000000 */
[C---:B------:R-:W-:Y:S02]  /*0e70*/  ISETP.GT.U32.AND.EX P0, PT, R34.reuse, RZ, PT, P0 ;  /* 0x000000ff2200720c */ /* 0x040fe40003f04100 */
[----:B------:R-:W-:Y:S01]  /*0e80*/  ISETP.GT.U32.AND.EX P4, PT, R34, RZ, PT, P4 ;  /* 0x000000ff2200720c */ /* 0x000fe20003f84140 */
[----:B------:R-:W-:Y:S01]  /*0e90*/  IMAD.X R34, RZ, RZ, R72, P5 ;  /* 0x000000ffff227224 */ /* 0x000fe200028e0648 */
[C---:B------:R-:W-:Y:S02]  /*0ea0*/  ISETP.GT.U32.AND P6, PT, R33.reuse, R6, PT ;  /* 0x000000062100720c */ /* 0x040fe40003fc4070 */
[----:B------:R-:W-:Y:S01]  /*0eb0*/  ISETP.GT.U32.AND P3, PT, R33, R20, PT ;  /* 0x000000142100720c */ /* 0x000fe20003f64070 */
[----:B------:R-:W-:Y:S01]  /*0ec0*/  FMUL R33, R36, UR16 ;  /* 0x0000001024217c20 */ /* 0x000fe20008400000 */
[----:B------:R-:W-:Y:S01]  /*0ed0*/  FMUL R36, R38, UR16 ;  /* 0x0000001026247c20 */ /* 0x000fe20008400000 */
[----:B------:R-:W-:-:S02]  /*0ee0*/  LOP3.LUT R35, R75, 0x28, RZ, 0xfc, !PT ;  /* 0x000000284b237812 */ /* 0x000fc400078efcff */
[C---:B------:R-:W-:Y:S02]  /*0ef0*/  ISETP.GT.U32.AND.EX P1, PT, R34.reuse, RZ, PT, P1 ;  /* 0x000000ff2200720c */ /* 0x040fe40003f24110 */
[----:B------:R-:W-:Y:S01]  /*0f00*/  ISETP.GT.U32.AND.EX P2, PT, R34, RZ, PT, P2 ;  /* 0x000000ff2200720c */ /* 0x000fe20003f44120 */
[----:B------:R-:W-:Y:S01]  /*0f10*/  FMUL R34, R37, UR16 ;  /* 0x0000001025227c20 */ /* 0x000fe20008400000 */
[----:B------:R-:W-:Y:S02]  /*0f20*/  FSEL R33, R33, -INF , !P0 ;  /* 0xff80000021217808 */ /* 0x000fe40004000000 */
[C---:B------:R-:W-:Y:S02]  /*0f30*/  ISETP.GT.U32.AND P5, PT, R35.reuse, R6, PT ;  /* 0x000000062300720c */ /* 0x040fe40003fa4070 */
[----:B------:R-:W-:Y:S02]  /*0f40*/  ISETP.GT.U32.AND P0, PT, R35, R20, PT ;  /* 0x000000142300720c */ /* 0x000fe40003f04070 */
[----:B------:R-:W-:-:S02]  /*0f50*/  FSEL R36, R36, -INF , !P4 ;  /* 0xff80000024247808 */ /* 0x000fc40006000000 */
[----:B------:R-:W-:Y:S01]  /*0f60*/  IADD3 R35, P4, R75, 0x8, RZ ;  /* 0x000000084b237810 */ /* 0x000fe20007f9e0ff */
[----:B------:R-:W-:Y:S01]  /*0f70*/  FMUL R37, R39, UR16 ;  /* 0x0000001027257c20 */ /* 0x000fe20008400000 */
[----:B------:R-:W-:Y:S02]  /*0f80*/  FSEL R34, R34, -INF , !P1 ;  /* 0xff80000022227808 */ /* 0x000fe40004800000 */
[----:B------:R-:W-:Y:S01]  /*0f90*/  ISETP.GT.U32.AND P1, PT, R35, R20, PT ;  /* 0x000000142300720c */ /* 0x000fe20003f24070 */
[----:B------:R-:W-:Y:S01]  /*0fa0*/  IMAD.X R38, RZ, RZ, R72, P4 ;  /* 0x000000ffff267224 */ /* 0x000fe200020e0648 */
[----:B------:R-:W-:Y:S02]  /*0fb0*/  LOP3.LUT R35, R75, 0x29, RZ, 0xfc, !PT ;  /* 0x000000294b237812 */ /* 0x000fe400078efcff */
[----:B------:R-:W-:Y:S01]  /*0fc0*/  FSEL R37, R37, -INF , !P2 ;  /* 0xff80000025257808 */ /* 0x000fe20005000000 */
[----:B------:R-:W-:Y:S01]  /*0fd0*/  FMUL R28, R28, UR16 ;  /* 0x000000101c1c7c20 */ /* 0x000fe20008400000 */
[----:B------:R-:W-:-:S02]  /*0fe0*/  ISETP.GT.U32.AND P2, PT, R35, R6, PT ;  /* 0x000000062300720c */ /* 0x000fc40003f44070 */
[----:B------:R-:W-:Y:S01]  /*0ff0*/  ISETP.GT.U32.AND P4, PT, R35, R20, PT ;  /* 0x000000142300720c */ /* 0x000fe20003f84070 */
[----:B------:R-:W-:Y:S01]  /*1000*/  FMUL R35, R41, UR16 ;  /* 0x0000001029237c20 */ /* 0x000fe20008400000 */
[----:B------:R-:W-:Y:S02]  /*1010*/  ISETP.GT.U32.AND.EX P1, PT, R38, RZ, PT, P1 ;  /* 0x000000ff2600720c */ /* 0x000fe40003f24110 */
[----:B------:R-:W-:Y:S02]  /*1020*/  ISETP.GT.U32.AND.EX P3, PT, R72, RZ, PT, P3 ;  /* 0x000000ff4800720c */ /* 0x000fe40003f64130 */
[----:B------:R-:W-:Y:S02]  /*1030*/  LOP3.LUT R39, R75, 0x30, RZ, 0xfc, !PT ;  /* 0x000000304b277812 */ /* 0x000fe400078efcff */
[----:B------:R-:W-:Y:S02]  /*1040*/  FSEL R28, R28, -INF , !P1 ;  /* 0xff8000001c1c7808 */ /* 0x000fe40004800000 */
[----:B------:R-:W-:-:S02]  /*1050*/  FSEL R35, R35, -INF , !P3 ;  /* 0xff80000023237808 */ /* 0x000fc40005800000 */
[C---:B------:R-:W-:Y:S02]  /*1060*/  ISETP.GT.U32.AND P1, PT, R39.reuse, R6, PT ;  /* 0x000000062700720c */ /* 0x040fe40003f24070 */
[----:B------:R-:W-:Y:S01]  /*1070*/  ISETP.GT.U32.AND P3, PT, R39, R20, PT ;  /* 0x000000142700720c */ /* 0x000fe20003f64070 */
[----:B------:R-:W-:Y:S01]  /*1080*/  FMUL R39, R43, UR16 ;  /* 0x000000102b277c20 */ /* 0x000fe20008400000 */
[----:B------:R-:W-:Y:S01]  /*1090*/  ISETP.GT.U32.AND.EX P6, PT, R72, RZ, PT, P6 ;  /* 0x000000ff4800720c */ /* 0x000fe20003fc4160 */
[----:B------:R-:W-:Y:S01]  /*10a0*/  FMUL R38, R46, UR16 ;  /* 0x000000102e267c20 */ /* 0x000fe20008400000 */
[----:B------:R-:W-:Y:S01]  /*10b0*/  LOP3.LUT R41, R75, 0x31, RZ, 0xfc, !PT ;  /* 0x000000314b297812 */ /* 0x000fe200078efcff */
[----:B------:R-:W-:Y:S01]  /*10c0*/  FMUL R46, R50, UR16 ;  /* 0x00000010322e7c20 */ /* 0x000fe20008400000 */
[C---:B------:R-:W-:Y:S02]  /*10d0*/  ISETP.GT.U32.AND.EX P5, PT, R72.reuse, RZ, PT, P5 ;  /* 0x000000ff4800720c */ /* 0x040fe40003fa4150 */
[----:B------:R-:W-:-:S02]  /*10e0*/  ISETP.GT.U32.AND.EX P1, PT, R72, RZ, PT, P1 ;  /* 0x000000ff4800720c */ /* 0x000fc40003f24110 */
[----:B------:R-:W-:Y:S02]  /*10f0*/  FSEL R39, R39, -INF , !P6 ;  /* 0xff80000027277808 */ /* 0x000fe40007000000 */
[----:B------:R-:W-:Y:S02]  /*1100*/  ISETP.GT.U32.AND P6, PT, R41, R6, PT ;  /* 0x000000062900720c */ /* 0x000fe40003fc4070 */
[----:B------:R-:W-:Y:S01]  /*1110*/  FSEL R38, R38, -INF , !P5 ;  /* 0xff80000026267808 */ /* 0x000fe20006800000 */
[----:B------:R-:W-:Y:S01]  /*1120*/  FMUL R43, R51, UR16 ;  /* 0x00000010332b7c20 */ /* 0x000fe20008400000 */
[----:B------:R-:W-:Y:S01]  /*1130*/  ISETP.GT.U32.AND P5, PT, R41, R20, PT ;  /* 0x000000142900720c */ /* 0x000fe20003fa4070 */
[----:B------:R-:W-:Y:S01]  /*1140*/  FMUL R41, R47, UR16 ;  /* 0x000000102f297c20 */ /* 0x000fe20008400000 */
[----:B------:R-:W-:Y:S02]  /*1150*/  FSEL R46, R46, -INF , !P1 ;  /* 0xff8000002e2e7808 */ /* 0x000fe40004800000 */
[----:B------:R-:W-:-:S02]  /*1160*/  ISETP.GT.U32.AND P1, PT, R79, R6, PT ;  /* 0x000000064f00720c */ /* 0x000fc40003f24070 */
[C---:B------:R-:W-:Y:S02]  /*1170*/  ISETP.GT.U32.AND.EX P2, PT, R72.reuse, RZ, PT, P2 ;  /* 0x000000ff4800720c */ /* 0x040fe40003f44120 */
[----:B------:R-:W-:Y:S01]  /*1180*/  ISETP.GT.U32.AND.EX P6, PT, R72, RZ, PT, P6 ;  /* 0x000000ff4800720c */ /* 0x000fe20003fc4160 */
[----:B------:R-:W-:Y:S01]  /*1190*/  FMUL R54, R54, UR16 ;  /* 0x0000001036367c20 */ /* 0x000fe20008400000 */
[----:B------:R-:W-:Y:S02]  /*11a0*/  ISETP.GT.U32.AND.EX P1, PT, R72, RZ, PT, P1 ;  /* 0x000000ff4800720c */ /* 0x000fe40003f24110 */
[----:B------:R-:W-:Y:S02]  /*11b0*/  FSEL R41, R41, -INF , !P2 ;  /* 0xff80000029297808 */ /* 0x000fe40005000000 */
[----:B------:R-:W-:Y:S01]  /*11c0*/  FSEL R43, R43, -INF , !P6 ;  /* 0xff8000002b2b7808 */ /* 0x000fe20007000000 */
[----:B------:R-:W-:Y:S01]  /*11d0*/  FMUL R47, R26, UR16 ;  /* 0x000000101a2f7c20 */ /* 0x000fe20008400000 */
[----:B------:R-:W-:-:S02]  /*11e0*/  ISETP.GT.U32.AND P2, PT, R75, R6, PT ;  /* 0x000000064b00720c */ /* 0x000fc40003f44070 */
[----:B------:R-:W-:Y:S01]  /*11f0*/  ISETP.GE.U32.AND P6, PT, R75, R6, PT ;  /* 0x000000064b00720c */ /* 0x000fe20003fc6070 */
[----:B------:R-:W-:Y:S01]  /*1200*/  FMUL R27, R27, UR16 ;  /* 0x000000101b1b7c20 */ /* 0x000fe20008400000 */
[----:B------:R-:W-:Y:S02]  /*1210*/  FSEL R26, R54, -INF , !P1 ;  /* 0xff800000361a7808 */ /* 0x000fe40004800000 */
[----:B------:R-:W-:Y:S02]  /*1220*/  ISETP.GT.U32.AND P1, PT, R75, R20, PT ;  /* 0x000000144b00720c */ /* 0x000fe40003f24070 */
[C---:B------:R-:W-:Y:S02]  /*1230*/  ISETP.GT.U32.AND.EX P2, PT, R72.reuse, RZ, PT, P2 ;  /* 0x000000ff4800720c */ /* 0x040fe40003f44120 */
[----:B------:R-:W-:Y:S01]  /*1240*/  ISETP.GE.U32.AND.EX P6, PT, R72, RZ, PT, P6 ;  /* 0x000000ff4800720c */ /* 0x000fe20003fc6160 */
[----:B------:R-:W-:Y:S01]  /*1250*/  FMUL R30, R30, UR16 ;  /* 0x000000101e1e7c20 */ /* 0x000fe20008400000 */
[----:B------:R-:W-:-:S02]  /*1260*/  ISETP.GT.U32.AND.EX P1, PT, R72, RZ, PT, P1 ;  /* 0x000000ff4800720c */ /* 0x000fc40003f24110 */
[----:B------:R-:W-:Y:S02]  /*1270*/  FSEL R51, R47, -INF , !P2 ;  /* 0xff8000002f337808 */ /* 0x000fe40005000000 */
[----:B------:R-:W-:Y:S01]  /*1280*/  FSEL R50, R27, -INF , !P6 ;  /* 0xff8000001b327808 */ /* 0x000fe20007000000 */
[----:B------:R-:W-:Y:S01]  /*1290*/  FMUL R27, R55, UR16 ;  /* 0x00000010371b7c20 */ /* 0x000fe20008400000 */
[----:B------:R-:W-:Y:S02]  /*12a0*/  FSEL R55, R30, -INF , !P1 ;  /* 0xff8000001e377808 */ /* 0x000fe40004800000 */
[----:B------:R-:W-:-:S04]  /*12b0*/  FMNMX R30, R51, R50, !PT ;  /* 0x00000032331e7209 */ /* 0x000fc80007800000 */
[----:B------:R-:W-:Y:S02]  /*12c0*/  FMNMX R30, R55, R30, !PT ;  /* 0x0000001e371e7209 */ /* 0x000fe40007800000 */
[----:B------:R-:W-:Y:S02]  /*12d0*/  ISETP.GT.U32.AND P2, PT, R77, R6, PT ;  /* 0x000000064d00720c */ /* 0x000fe40003f44070 */
[----:B------:R-:W-:Y:S02]  /*12e0*/  FMNMX R30, R67, R30, !PT ;  /* 0x0000001e431e7209 */ /* 0x000fe40007800000 */
[----:B------:R-:W-:Y:S02]  /*12f0*/  ISETP.GT.U32.AND.EX P2, PT, R72, RZ, PT, P2 ;  /* 0x000000ff4800720c */ /* 0x000fe40003f44120 */
[----:B------:R-:W-:Y:S02]  /*1300*/  FMNMX R30, R69, R30, !PT ;  /* 0x0000001e451e7209 */ /* 0x000fe40007800000 */
[----:B------:R-:W-:-:S02]  /*1310*/  ISETP.GE.U32.AND P6, PT, R75, R20, PT ;  /* 0x000000144b00720c */ /* 0x000fc40003fc6070 */
[----:B------:R-:W-:Y:S02]  /*1320*/  FSEL R27, R27, -INF , !P2 ;  /* 0xff8000001b1b7808 */ /* 0x000fe40005000000 */
[----:B------:R-:W-:Y:S02]  /*1330*/  ISETP.GT.U32.AND P2, PT, R81, R6, PT ;  /* 0x000000065100720c */ /* 0x000fe40003f44070 */
[----:B------:R-:W-:Y:S01]  /*1340*/  FMNMX R75, R71, R30, !PT ;  /* 0x0000001e474b7209 */ /* 0x000fe20007800000 */
[----:B------:R-:W-:Y:S01]  /*1350*/  FMUL R47, R42, UR16 ;  /* 0x000000102a2f7c20 */ /* 0x000fe20008400000 */
[----:B------:R-:W-:Y:S02]  /*1360*/  ISETP.GT.U32.AND.EX P2, PT, R72, RZ, PT, P2 ;  /* 0x000000ff4800720c */ /* 0x000fe40003f44120 */
[----:B------:R-:W-:Y:S02]  /*1370*/  FMNMX R30, R36, R75, !PT ;  /* 0x0000004b241e7209 */ /* 0x000fe40007800000 */
[----:B------:R-:W-:-:S02]  /*1380*/  FSEL R47, R47, -INF , !P2 ;  /* 0xff8000002f2f7808 */ /* 0x000fc40005000000 */
[----:B------:R-:W-:-:S04]  /*1390*/  FMNMX R30, R37, R30, !PT ;  /* 0x0000001e251e7209 */ /* 0x000fc80007800000 */
[----:B------:R-:W-:-:S04]  /*13a0*/  FMNMX R30, R47, R30, !PT ;  /* 0x0000001e2f1e7209 */ /* 0x000fc80007800000 */
[----:B------:R-:W-:-:S04]  /*13b0*/  FMNMX R75, R39, R30, !PT ;  /* 0x0000001e274b7209 */ /* 0x000fc80007800000 */
[----:B------:R-:W-:-:S04]  /*13c0*/  FMNMX R30, R38, R75, !PT ;  /* 0x0000004b261e7209 */ /* 0x000fc80007800000 */
[----:B------:R-:W-:-:S04]  /*13d0*/  FMNMX R75, R41, R30, !PT ;  /* 0x0000001e294b7209 */ /* 0x000fc80007800000 */
[----:B------:R-:W-:-:S04]  /*13e0*/  FMNMX R30, R46, R75, !PT ;  /* 0x0000004b2e1e7209 */ /* 0x000fc80007800000 */
[----:B------:R-:W-:-:S04]  /*13f0*/  FMNMX R75, R43, R30, !PT ;  /* 0x0000001e2b4b7209 */ /* 0x000fc80007800000 */
[----:B------:R-:W-:-:S04]  /*1400*/  FMNMX R30, R26, R75, !PT ;  /* 0x0000004b1a1e7209 */ /* 0x000fc80007800000 */
[----:B------:R-:W-:-:S05]  /*1410*/  FMNMX R42, R27, R30, !PT ;  /* 0x0000001e1b2a7209 */ /* 0x000fca0007800000 */
[----:B------:R-:W0:Y:S01]  /*1420*/  SHFL.BFLY PT, R75, R42, 0x2, 0x1f ;  /* 0x0c401f002a4b7f89 */ /* 0x000e2200000e0000 */
[----:B------:R-:W-:Y:S01]  /*1430*/  FMUL R24, R24, UR16 ;  /* 0x0000001018187c20 */ /* 0x000fe20008400000 */
[----:B------:R-:W-:Y:S01]  /*1440*/  FMUL R25, R25, UR16 ;  /* 0x0000001019197c20 */ /* 0x000fe20008400000 */
[----:B------:R-:W-:-:S03]  /*1450*/  ISETP.GE.U32.AND.EX P6, PT, R72, RZ, PT, P6 ;  /* 0x000000ff4800720c */ /* 0x000fc60003fc6160 */
[----:B------:R-:W-:Y:S02]  /*1460*/  FSEL R24, R24, -INF , !P1 ;  /* 0xff80000018187808 */ /* 0x000fe40004800000 */
[----:B------:R-:W-:Y:S02]  /*1470*/  ISETP.GT.U32.AND P1, PT, R77, R20, PT ;  /* 0x000000144d00720c */ /* 0x000fe40003f24070 */
[----:B------:R-:W-:Y:S02]  /*1480*/  FSEL R25, R25, -INF , !P6 ;  /* 0xff80000019197808 */ /* 0x000fe40007000000 */
[----:B0-----:R-:W-:-:S05]  /*1490*/  FMNMX R54, R42, R75, !PT ;  /* 0x0000004b2a367209 */ /* 0x001fca0007800000 */
[----:B------:R-:W0:Y:S01]  /*14a0*/  SHFL.BFLY PT, R77, R54, 0x1, 0x1f ;  /* 0x0c201f00364d7f89 */ /* 0x000e2200000e0000 */
[----:B------:R-:W-:-:S04]  /*14b0*/  FMNMX R75, R24, R25, !PT ;  /* 0x00000019184b7209 */ /* 0x000fc80007800000 */
[----:B------:R-:W-:-:S04]  /*14c0*/  FMNMX R30, R28, R75, !PT ;  /* 0x0000004b1c1e7209 */ /* 0x000fc80007800000 */
[----:B------:R-:W-:-:S04]  /*14d0*/  FMNMX R30, R29, R30, !PT ;  /* 0x0000001e1d1e7209 */ /* 0x000fc80007800000 */
[----:B------:R-:W-:Y:S02]  /*14e0*/  FMNMX R75, R31, R30, !PT ;  /* 0x0000001e1f4b7209 */ /* 0x000fe40007800000 */
[----:B------:R-:W-:Y:S01]  /*14f0*/  ISETP.GT.U32.AND P6, PT, R81, R20, PT ;  /* 0x000000145100720c */ /* 0x000fe20003fc4070 */
[----:B------:R-:W-:-:S03]  /*1500*/  FMUL R30, R40, UR16 ;  /* 0x00000010281e7c20 */ /* 0x000fc60008400000 */
[----:B------:R-:W-:Y:S02]  /*1510*/  ISETP.GT.U32.AND.EX P6, PT, R72, RZ, PT, P6 ;  /* 0x000000ff4800720c */ /* 0x000fe40003fc4160 */
[----:B0-----:R-:W-:Y:S02]  /*1520*/  FMNMX R77, R54, R77, !PT ;  /* 0x0000004d364d7209 */ /* 0x001fe40007800000 */
[----:B------:R-:W-:-:S04]  /*1530*/  FMNMX R54, R32, R75, !PT ;  /* 0x0000004b20367209 */ /* 0x000fc80007800000 */
[----:B------:R-:W-:Y:S02]  /*1540*/  FMNMX R75, R33, R54, !PT ;  /* 0x00000036214b7209 */ /* 0x000fe40007800000 */
[----:B------:R-:W-:Y:S02]  /*1550*/  FSEL R30, R30, -INF , !P6 ;  /* 0xff8000001e1e7808 */ /* 0x000fe40007000000 */
[----:B------:R-:W-:Y:S02]  /*1560*/  FMNMX R75, R34, R75, !PT ;  /* 0x0000004b224b7209 */ /* 0x000fe40007800000 */
[----:B------:R-:W-:Y:S01]  /*1570*/  FMNMX R40, R77, R4, !PT ;  /* 0x000000044d287209 */ /* 0x000fe20007800000 */
[----:B------:R-:W-:Y:S01]  /*1580*/  FMUL R42, R44, UR16 ;  /* 0x000000102c2a7c20 */ /* 0x000fe20008400000 */
[----:B------:R-:W-:Y:S02]  /*1590*/  ISETP.GT.U32.AND.EX P0, PT, R72, RZ, PT, P0 ;  /* 0x000000ff4800720c */ /* 0x000fe40003f04100 */
[----:B------:R-:W-:Y:S01]  /*15a0*/  FMNMX R54, R30, R75, !PT ;  /* 0x0000004b1e367209 */ /* 0x000fe20007800000 */
[----:B------:R-:W-:Y:S01]  /*15b0*/  FADD R44, R51, -R40 ;  /* 0x80000028332c7221 */ /* 0x000fe20000000000 */
[----:B------:R-:W-:Y:S01]  /*15c0*/  ISETP.GT.U32.AND P2, PT, R79, R20, PT ;  /* 0x000000144f00720c */ /* 0x000fe20003f44070 */
[----:B------:R-:W-:Y:S01]  /*15d0*/  FMUL R45, R45, UR16 ;  /* 0x000000102d2d7c20 */ /* 0x000fe20008400000 */
[----:B------:R-:W-:Y:S01]  /*15e0*/  FMUL R51, R49, UR16 ;  /* 0x0000001031337c20 */ /* 0x000fe20008400000 */
[----:B------:R-:W-:-:S02]  /*15f0*/  ISETP.GT.U32.AND.EX P4, PT, R72, RZ, PT, P4 ;  /* 0x000000ff4800720c */ /* 0x000fc40003f84140 */
[----:B------:R-:W-:Y:S02]  /*1600*/  FSEL R42, R42, -INF , !P0 ;  /* 0xff8000002a2a7808 */ /* 0x000fe40004000000 */
[----:B------:R-:W-:Y:S02]  /*1610*/  FMNMX R49, R35, R54, !PT ;  /* 0x0000003623317209 */ /* 0x000fe40007800000 */
[C---:B------:R-:W-:Y:S02]  /*1620*/  ISETP.GT.U32.AND.EX P3, PT, R72.reuse, RZ, PT, P3 ;  /* 0x000000ff4800720c */ /* 0x040fe40003f64130 */
[C---:B------:R-:W-:Y:S02]  /*1630*/  ISETP.GT.U32.AND.EX P5, PT, R72.reuse, RZ, PT, P5 ;  /* 0x000000ff4800720c */ /* 0x040fe40003fa4150 */
[C---:B------:R-:W-:Y:S02]  /*1640*/  ISETP.GT.U32.AND.EX P2, PT, R72.reuse, RZ, PT, P2 ;  /* 0x000000ff4800720c */ /* 0x040fe40003f44120 */
[----:B------:R-:W-:Y:S01]  /*1650*/  ISETP.GT.U32.AND.EX P1, PT, R72, RZ, PT, P1 ;  /* 0x000000ff4800720c */ /* 0x000fe20003f24110 */
[----:B------:R-:W-:Y:S01]  /*1660*/  FADD R72, R50, -R40 ;  /* 0x8000002832487221 */ /* 0x000fe20000000000 */
[----:B------:R-:W-:Y:S01]  /*1670*/  FMUL R48, R48, UR16 ;  /* 0x0000001030307c20 */ /* 0x000fe20008400000 */
[----:B------:R-:W-:Y:S01]  /*1680*/  FMUL R50, R52, UR16 ;  /* 0x0000001034327c20 */ /* 0x000fe20008400000 */
[----:B------:R-:W-:-:S02]  /*1690*/  FSEL R45, R45, -INF , !P4 ;  /* 0xff8000002d2d7808 */ /* 0x000fc40006000000 */
[----:B------:R-:W-:Y:S01]  /*16a0*/  FMNMX R52, R42, R49, !PT ;  /* 0x000000312a347209 */ /* 0x000fe20007800000 */
[----:B------:R-:W-:Y:S01]  /*16b0*/  FADD R54, R55, -R40 ;  /* 0x8000002837367221 */ /* 0x000fe20000000000 */
[----:B------:R-:W-:Y:S02]  /*16c0*/  FSEL R48, R48, -INF , !P3 ;  /* 0xff80000030307808 */ /* 0x000fe40005800000 */
[----:B------:R-:W-:Y:S01]  /*16d0*/  FMNMX R55, R45, R52, !PT ;  /* 0x000000342d377209 */ /* 0x000fe20007800000 */
[----:B------:R-:W-:Y:S01]  /*16e0*/  FMUL R74, R72, 1.4426950216293334961 ;  /* 0x3fb8aa3b484a7820 */ /* 0x000fe20000400000 */
[----:B------:R-:W-:Y:S02]  /*16f0*/  FSEL R51, R51, -INF , !P5 ;  /* 0xff80000033337808 */ /* 0x000fe40006800000 */
[----:B------:R-:W-:Y:S01]  /*1700*/  FMNMX R72, R48, R55, !PT ;  /* 0x0000003730487209 */ /* 0x000fe20007800000 */
[----:B------:R-:W-:Y:S01]  /*1710*/  FMUL R52, R53, UR16 ;  /* 0x0000001035347c20 */ /* 0x000fe20008400000 */
[----:B------:R-:W-:-:S02]  /*1720*/  FSEL R50, R50, -INF , !P2 ;  /* 0xff80000032327808 */ /* 0x000fc40005000000 */
[----:B------:R-:W-:Y:S02]  /*1730*/  FMNMX R53, R51, R72, !PT ;  /* 0x0000004833357209 */ /* 0x000fe40007800000 */
[----:B------:R-:W-:Y:S02]  /*1740*/  FSEL R52, R52, -INF , !P1 ;  /* 0xff80000034347808 */ /* 0x000fe40004800000 */
[----:B------:R-:W-:Y:S01]  /*1750*/  FMNMX R53, R50, R53, !PT ;  /* 0x0000003532357209 */ /* 0x000fe20007800000 */
[----:B------:R-:W-:-:S03]  /*1760*/  FADD R55, R69, -R40 ;  /* 0x8000002845377221 */ /* 0x000fc60000000000 */
[----:B------:R-:W-:-:S05]  /*1770*/  FMNMX R69, R52, R53, !PT ;  /* 0x0000003534457209 */ /* 0x000fca0007800000 */
[----:B------:R-:W0:Y:S01]  /*1780*/  SHFL.BFLY PT, R72, R69, 0x2, 0x1f ;  /* 0x0c401f0045487f89 */ /* 0x000e2200000e0000 */
[--C-:B------:R-:W-:Y:S01]  /*1790*/  FADD R37, R37, -R40.reuse ;  /* 0x8000002825257221 */ /* 0x100fe20000000000 */
[----:B------:R-:W-:-:S03]  /*17a0*/  FADD R53, R36, -R40 ;  /* 0x8000002824357221 */ /* 0x000fc60000000000 */
[----:B------:R-:W-:Y:S01]  /*17b0*/  FMUL R75, R37, 1.4426950216293334961 ;  /* 0x3fb8aa3b254b7820 */ /* 0x000fe20000400000 */
[--C-:B------:R-:W-:Y:S01]  /*17c0*/  FADD R37, R47, -R40.reuse ;  /* 0x800000282f257221 */ /* 0x100fe20000000000 */
[----:B------:R1:W-:Y:S02]  /*17d0*/  MUFU.EX2 R49, R74 ;  /* 0x0000004a00317308 */ /* 0x0003e40000000800 */
[----:B-1----:R-:W-:Y:S01]  /*17e0*/  FMUL R74, R53, 1.4426950216293334961 ;  /* 0x3fb8aa3b354a7820 */ /* 0x002fe20000400000 */
[----:B------:R-:W-:Y:S01]  /*17f0*/  FMUL R53, R37, 1.4426950216293334961 ;  /* 0x3fb8aa3b25357820 */ /* 0x000fe20000400000 */
[----:B------:R-:W-:Y:S01]  /*1800*/  FADD R37, R38, -R40 ;  /* 0x8000002826257221 */ /* 0x000fe20000000000 */
[----:B0-----:R-:W-:-:S05]  /*1810*/  FMNMX R69, R69, R72, !PT ;  /* 0x0000004845457209 */ /* 0x001fca0007800000 */
[----:B------:R-:W0:Y:S01]  /*1820*/  SHFL.BFLY PT, R38, R69, 0x1, 0x1f ;  /* 0x0c201f0045267f89 */ /* 0x000e2200000e0000 */
[----:B------:R-:W-:-:S04]  /*1830*/  FADD R71, R71, -R40 ;  /* 0x8000002847477221 */ /* 0x000fc80000000000 */
[----:B------:R-:W-:Y:S01]  /*1840*/  FMUL R71, R71, 1.4426950216293334961 ;  /* 0x3fb8aa3b47477820 */ /* 0x000fe20000400000 */
[----:B------:R-:W-:-:S03]  /*1850*/  FMUL R44, R44, 1.4426950216293334961 ;  /* 0x3fb8aa3b2c2c7820 */ /* 0x000fc60000400000 */
[----:B------:R1:W-:Y:S01]  /*1860*/  MUFU.EX2 R36, R71 ;  /* 0x0000004700247308 */ /* 0x0003e20000000800 */
[----:B------:R-:W-:Y:S01]  /*1870*/  FMUL R54, R54, 1.4426950216293334961 ;  /* 0x3fb8aa3b36367820 */ /* 0x000fe20000400000 */
[--C-:B------:R-:W-:Y:S01]  /*1880*/  FADD R67, R67, -R40.reuse ;  /* 0x8000002843437221 */ /* 0x100fe20000000000 */
[----:B-1----:R-:W-:Y:S01]  /*1890*/  FMUL R71, R37, 1.4426950216293334961 ;  /* 0x3fb8aa3b25477820 */ /* 0x002fe20000400000 */
[----:B------:R-:W-:-:S04]  /*18a0*/  FADD R37, R41, -R40 ;  /* 0x8000002829257221 */ /* 0x000fc80000000000 */
[----:B------:R1:W-:Y:S01]  /*18b0*/  MUFU.EX2 R47, R75 ;  /* 0x0000004b002f7308 */ /* 0x0003e20000000800 */
[----:B0-----:R-:W-:Y:S01]  /*18c0*/  FMNMX R69, R69, R38, !PT ;  /* 0x0000002645457209 */ /* 0x001fe20007800000 */
[----:B------:R-:W-:-:S06]  /*18d0*/  FMUL R67, R67, 1.4426950216293334961 ;  /* 0x3fb8aa3b43437820 */ /* 0x000fcc0000400000 */
[----:B------:R-:W0:Y:S01]  /*18e0*/  MUFU.EX2 R44, R44 ;  /* 0x0000002c002c7308 */ /* 0x000e220000000800 */
[----:B-1----:R-:W-:Y:S01]  /*18f0*/  FMUL R75, R37, 1.4426950216293334961 ;  /* 0x3fb8aa3b254b7820 */ /* 0x002fe20000400000 */
[----:B------:R-:W-:Y:S01]  /*1900*/  FADD R37, R46, -R40 ;  /* 0x800000282e257221 */ /* 0x000fe20000000000 */
[----:B------:R-:W-:-:S03]  /*1910*/  FMNMX R69, R69, R66, !PT ;  /* 0x0000004245457209 */ /* 0x000fc60007800000 */
[----:B------:R-:W-:Y:S01]  /*1920*/  FMUL R77, R37, 1.4426950216293334961 ;  /* 0x3fb8aa3b254d7820 */ /* 0x000fe20000400000 */
[--C-:B------:R-:W-:Y:S01]  /*1930*/  FADD R37, R43, -R40.reuse ;  /* 0x800000282b257221 */ /* 0x100fe20000000000 */
[----:B------:R-:W1:Y:S01]  /*1940*/  MUFU.EX2 R54, R54 ;  /* 0x0000003600367308 */ /* 0x000e620000000800 */
[--C-:B------:R-:W-:Y:S01]  /*1950*/  FADD R24, R24, -R69.reuse ;  /* 0x8000004518187221 */ /* 0x100fe20000000000 */
[--C-:B------:R-:W-:Y:S01]  /*1960*/  FADD R25, R25, -R69.reuse ;  /* 0x8000004519197221 */ /* 0x100fe20000000000 */
[--C-:B------:R-:W-:Y:S01]  /*1970*/  FADD R27, R27, -R40.reuse ;  /* 0x800000281b1b7221 */ /* 0x100fe20000000000 */
[----:B--2---:R-:W-:Y:S01]  /*1980*/  STS.U16 [R19+UR6+0x2000], R68 ;  /* 0x0020004413007988 */ /* 0x004fe20008000406 */
[----:B------:R-:W-:Y:S01]  /*1990*/  FMUL R37, R37, 1.4426950216293334961 ;  /* 0x3fb8aa3b25257820 */ /* 0x000fe20000400000 */
[----:B------:R-:W-:Y:S01]  /*19a0*/  FADD R26, R26, -R40 ;  /* 0x800000281a1a7221 */ /* 0x000fe20000000000 */
[----:B------:R-:W-:Y:S01]  /*19b0*/  FMUL R24, R24, 1.4426950216293334961 ;  /* 0x3fb8aa3b18187820 */ /* 0x000fe20000400000 */
[----:B------:R-:W2:Y:S01]  /*19c0*/  MUFU.EX2 R67, R67 ;  /* 0x0000004300437308 */ /* 0x000ea20000000800 */
[----:B---3--:R-:W-:Y:S01]  /*19d0*/  STS.U16 [R19+UR6+0x2400], R70 ;  /* 0x0024004613007988 */ /* 0x008fe20008000406 */
[----:B------:R-:W-:Y:S01]  /*19e0*/  FMUL R25, R25, 1.4426950216293334961 ;  /* 0x3fb8aa3b19197820 */ /* 0x000fe20000400000 */
[--C-:B------:R-:W-:Y:S01]  /*19f0*/  FADD R28, R28, -R69.reuse ;  /* 0x800000451c1c7221 */ /* 0x100fe20000000000 */
[----:B------:R3:W-:Y:S06]  /*1a00*/  MEMBAR.ALL.CTA ;  /* 0x0000000000007992 */ /* 0x0007ec0000008000 */
[----:B---3--:R-:W3:Y:S01]  /*1a10*/  FENCE.VIEW.ASYNC.S ;  /* 0x00000000000073c6 */ /* 0x008ee20000000000 */
[----:B------:R-:W-:Y:S01]  /*1a20*/  FMUL R27, R27, 1.4426950216293334961 ;  /* 0x3fb8aa3b1b1b7820 */ /* 0x000fe20000400000 */
[----:B------:R-:W-:Y:S01]  /*1a30*/  FMUL R26, R26, 1.4426950216293334961 ;  /* 0x3fb8aa3b1a1a7820 */ /* 0x000fe20000400000 */
[--C-:B------:R-:W-:Y:S01]  /*1a40*/  FADD R29, R29, -R69.reuse ;  /* 0x800000451d1d7221 */ /* 0x100fe20000000000 */
[----:B------:R-:W-:Y:S01]  /*1a50*/  MUFU.EX2 R76, R37 ;  /* 0x00000025004c7308 */ /* 0x000fe20000000800 */
[----:B------:R-:W-:Y:S01]  /*1a60*/  FADD R38, -R40, R4 ;  /* 0x0000000428267221 */ /* 0x000fe20000000100 */
[----:B------:R-:W-:Y:S01]  /*1a70*/  FMUL R28, R28, 1.4426950216293334961 ;  /* 0x3fb8aa3b1c1c7820 */ /* 0x000fe20000400000 */
[--C-:B------:R-:W-:Y:S01]  /*1a80*/  FADD R34, R34, -R69.reuse ;  /* 0x8000004522227221 */ /* 0x100fe20000000000 */
[----:B------:R-:W-:Y:S01]  /*1a90*/  FMUL R29, R29, 1.4426950216293334961 ;  /* 0x3fb8aa3b1d1d7820 */ /* 0x000fe20000400000 */
[----:B------:R-:W-:-:S03]  /*1aa0*/  FADD R31, R31, -R69 ;  /* 0x800000451f1f7221 */ /* 0x000fc60000000000 */
[----:B------:R-:W-:Y:S01]  /*1ab0*/  MUFU.EX2 R24, R24 ;  /* 0x0000001800187308 */ /* 0x000fe20000000800 */
[----:B------:R-:W-:Y:S01]  /*1ac0*/  FMUL R34, R34, 1.4426950216293334961 ;  /* 0x3fb8aa3b22227820 */ /* 0x000fe20000400000 */
[----:B------:R-:W-:-:S06]  /*1ad0*/  FMUL R55, R55, 1.4426950216293334961 ;  /* 0x3fb8aa3b37377820 */ /* 0x000fcc0000400000 */
[----:B------:R-:W4:Y:S01]  /*1ae0*/  MUFU.EX2 R37, R25 ;  /* 0x0000001900257308 */ /* 0x000f220000000800 */
[----:B------:R-:W-:Y:S01]  /*1af0*/  FMUL R31, R31, 1.4426950216293334961 ;  /* 0x3fb8aa3b1f1f7820 */ /* 0x000fe20000400000 */
[--C-:B------:R-:W-:Y:S01]  /*1b00*/  FADD R32, R32, -R69.reuse ;  /* 0x8000004520207221 */ /* 0x100fe20000000000 */
[----:B------:R-:W-:-:S05]  /*1b10*/  FADD R30, R30, -R69 ;  /* 0x800000451e1e7221 */ /* 0x000fca0000000000 */
[----:B------:R0:W-:Y:S01]  /*1b20*/  MUFU.EX2 R4, R27 ;  /* 0x0000001b00047308 */ /* 0x0001e20000000800 */
[----:B------:R-:W-:-:S07]  /*1b30*/  FADD R33, R33, -R69 ;  /* 0x8000004521217221 */ /* 0x000fce0000000000 */
[----:B------:R-:W-:Y:S01]  /*1b40*/  MUFU.EX2 R41, R71 ;  /* 0x0000004700297308 */ /* 0x000fe20000000800 */
[----:B0-----:R-:W-:-:S07]  /*1b50*/  FADD R27, R44, R49 ;  /* 0x000000312c1b7221 */ /* 0x001fce0000000000 */
[----:B------:R-:W-:Y:S01]  /*1b60*/  MUFU.EX2 R71, R26 ;  /* 0x0000001a00477308 */ /* 0x000fe20000000800 */
[----:B------:R-:W-:Y:S01]  /*1b70*/  FMUL R38, R38, 1.4426950216293334961 ;  /* 0x3fb8aa3b26267820 */ /* 0x000fe20000400000 */
[----:B------:R-:W-:-:S06]  /*1b80*/  FMUL R32, R32, 1.4426950216293334961 ;  /* 0x3fb8aa3b20207820 */ /* 0x000fcc0000400000 */
[----:B------:R1:W0:Y:S01]  /*1b90*/  MUFU.EX2 R26, R28 ;  /* 0x0000001c001a7308 */ /* 0x0002220000000800 */
[----:B------:R-:W-:Y:S01]  /*1ba0*/  FMUL R30, R30, 1.4426950216293334961 ;  /* 0x3fb8aa3b1e1e7820 */ /* 0x000fe20000400000 */
[--C-:B------:R-:W-:Y:S01]  /*1bb0*/  FADD R42, R42, -R69.reuse ;  /* 0x800000452a2a7221 */ /* 0x100fe20000000000 */
[--C-:B------:R-:W-:Y:S01]  /*1bc0*/  FADD R45, R45, -R69.reuse ;  /* 0x800000452d2d7221 */ /* 0x100fe20000000000 */
[----:B------:R-:W-:Y:S01]  /*1bd0*/  FADD R48, R48, -R69 ;  /* 0x8000004530307221 */ /* 0x000fe20000000000 */
[----:B-1----:R-:W-:-:S03]  /*1be0*/  FADD R28, R54, R27 ;  /* 0x0000001b361c7221 */ /* 0x002fc60000000000 */
[----:B------:R-:W-:Y:S01]  /*1bf0*/  MUFU.EX2 R43, R77 ;  /* 0x0000004d002b7308 */ /* 0x000fe20000000800 */
[--C-:B------:R-:W-:Y:S01]  /*1c00*/  FADD R51, R51, -R69.reuse ;  /* 0x8000004533337221 */ /* 0x100fe20000000000 */
[----:B------:R-:W-:Y:S01]  /*1c10*/  FADD R50, R50, -R69 ;  /* 0x8000004532327221 */ /* 0x000fe20000000000 */
[----:B------:R-:W-:-:S05]  /*1c20*/  FMUL R33, R33, 1.4426950216293334961 ;  /* 0x3fb8aa3b21217820 */ /* 0x000fca0000400000 */
[----:B------:R-:W1:Y:S01]  /*1c30*/  MUFU.EX2 R29, R29 ;  /* 0x0000001d001d7308 */ /* 0x000e620000000800 */
[----:B------:R-:W-:Y:S01]  /*1c40*/  FADD R39, R39, -R40 ;  /* 0x8000002827277221 */ /* 0x000fe20000000000 */
[--C-:B------:R-:W-:Y:S01]  /*1c50*/  FADD R35, R35, -R69.reuse ;  /* 0x8000004523237221 */ /* 0x100fe20000000000 */
[----:B------:R-:W-:-:S05]  /*1c60*/  FADD R52, R52, -R69 ;  /* 0x8000004534347221 */ /* 0x000fca0000000000 */
[----:B------:R2:W-:Y:S01]  /*1c70*/  MUFU.EX2 R77, R34 ;  /* 0x00000022004d7308 */ /* 0x0005e20000000800 */
[----:B------:R-:W-:Y:S01]  /*1c80*/  FMUL R42, R42, 1.4426950216293334961 ;  /* 0x3fb8aa3b2a2a7820 */ /* 0x000fe20000400000 */
[----:B------:R-:W-:Y:S01]  /*1c90*/  FMUL R45, R45, 1.4426950216293334961 ;  /* 0x3fb8aa3b2d2d7820 */ /* 0x000fe20000400000 */
[----:B------:R-:W-:Y:S01]  /*1ca0*/  FMUL R48, R48, 1.4426950216293334961 ;  /* 0x3fb8aa3b30307820 */ /* 0x000fe20000400000 */
[----:B------:R-:W-:Y:S01]  /*1cb0*/  FMUL R51, R51, 1.4426950216293334961 ;  /* 0x3fb8aa3b33337820 */ /* 0x000fe20000400000 */
[----:B--2---:R-:W-:Y:S01]  /*1cc0*/  FADD R34, R67, R28 ;  /* 0x0000001c43227221 */ /* 0x004fe20000000000 */
[----:B------:R-:W-:Y:S02]  /*1cd0*/  FADD R28, -R69, R66 ;  /* 0x00000042451c7221 */ /* 0x000fe40000000100 */
[----:B------:R-:W-:Y:S01]  /*1ce0*/  MUFU.EX2 R55, R55 ;  /* 0x0000003700377308 */ /* 0x000fe20000000800 */
[----:B------:R-:W-:Y:S01]  /*1cf0*/  FMUL R50, R50, 1.4426950216293334961 ;  /* 0x3fb8aa3b32327820 */ /* 0x000fe20000400000 */
[----:B------:R-:W-:Y:S01]  /*1d00*/  FMUL R39, R39, 1.4426950216293334961 ;  /* 0x3fb8aa3b27277820 */ /* 0x000fe20000400000 */
[----:B------:R-:W-:-:S05]  /*1d10*/  FMUL R35, R35, 1.4426950216293334961 ;  /* 0x3fb8aa3b23237820 */ /* 0x000fca0000400000 */
[----:B------:R-:W2:Y:S01]  /*1d20*/  MUFU.EX2 R31, R31 ;  /* 0x0000001f001f7308 */ /* 0x000ea20000000800 */
[----:B------:R-:W-:Y:S01]  /*1d30*/  FMUL R52, R52, 1.4426950216293334961 ;  /* 0x3fb8aa3b34347820 */ /* 0x000fe20000400000 */
[----:B------:R-:W-:-:S06]  /*1d40*/  F2FP.F16.F32.PACK_AB R25, R49, R44 ;  /* 0x0000002c3119723e */ /* 0x000fcc00000000ff */
[----:B------:R-:W-:Y:S08]  /*1d50*/  MUFU.EX2 R46, R75 ;  /* 0x0000004b002e7308 */ /* 0x000ff00000000800 */
[----:B------:R5:W-:Y:S08]  /*1d60*/  MUFU.EX2 R78, R30 ;  /* 0x0000001e004e7308 */ /* 0x000bf00000000800 */
[----:B------:R-:W-:Y:S01]  /*1d70*/  MUFU.EX2 R75, R38 ;  /* 0x00000026004b7308 */ /* 0x000fe20000000800 */
[----:B-----5:R-:W-:-:S07]  /*1d80*/  FMUL R30, R28, 1.4426950216293334961 ;  /* 0x3fb8aa3b1c1e7820 */ /* 0x020fce0000400000 */
[----:B------:R-:W5:Y:S08]  /*1d90*/  MUFU.EX2 R32, R32 ;  /* 0x0000002000207308 */ /* 0x000f700000000800 */
[----:B------:R4:W-:Y:S02]  /*1da0*/  MUFU.EX2 R38, R33 ;  /* 0x0000002100267308 */ /* 0x0009e40000000800 */
[----:B----4-:R-:W-:-:S06]  /*1db0*/  FADD R33, R24, R37 ;  /* 0x0000002518217221 */ /* 0x010fcc0000000000 */
[----:B------:R-:W4:Y:S01]  /*1dc0*/  MUFU.EX2 R44, R30 ;  /* 0x0000001e002c7308 */ /* 0x000f220000000800 */
[----:B0-----:R-:W-:-:S07]  /*1dd0*/  FADD R28, R26, R33 ;  /* 0x000000211a1c7221 */ /* 0x001fce0000000000 */
[----:B------:R-:W0:Y:S01]  /*1de0*/  MUFU.EX2 R74, R74 ;  /* 0x0000004a004a7308 */ /* 0x000e220000000800 */
[----:B-1----:R-:W-:-:S07]  /*1df0*/  FADD R28, R29, R28 ;  /* 0x0000001c1d1c7221 */ /* 0x002fce0000000000 */
[----:B------:R-:W-:Y:S01]  /*1e00*/  MUFU.EX2 R53, R53 ;  /* 0x0000003500357308 */ /* 0x000fe20000000800 */
[----:B------:R-:W-:-:S07]  /*1e10*/  F2FP.F16.F32.PACK_AB R26, R29, R26 ;  /* 0x0000001a1d1a723e */ /* 0x000fce00000000ff */
[----:B------:R-:W-:Y:S08]  /*1e20*/  MUFU.EX2 R72, R39 ;  /* 0x0000002700487308 */ /* 0x000ff00000000800 */
[----:B------:R1:W3:Y:S08]  /*1e30*/  MUFU.EX2 R79, R35 ;  /* 0x00000023004f7308 */ /* 0x0002f00000000800 */
[----:B------:R-:W-:Y:S08]  /*1e40*/  MUFU.EX2 R42, R42 ;  /* 0x0000002a002a7308 */ /* 0x000ff00000000800 */
[----:B------:R-:W3:Y:S08]  /*1e50*/  MUFU.EX2 R45, R45 ;  /* 0x0000002d002d7308 */ /* 0x000ef00000000800 */
[----:B------:R-:W-:Y:S08]  /*1e60*/  MUFU.EX2 R48, R48 ;  /* 0x0000003000307308 */ /* 0x000ff00000000800 */
[----:B------:R-:W3:Y:S08]  /*1e70*/  MUFU.EX2 R51, R51 ;  /* 0x0000003300337308 */ /* 0x000ef00000000800 */
[----:B------:R-:W-:Y:S08]  /*1e80*/  MUFU.EX2 R50, R50 ;  /* 0x0000003200327308 */ /* 0x000ff00000000800 */
[----:B------:R-:W3:Y:S01]  /*1e90*/  MUFU.EX2 R49, R52 ;  /* 0x0000003400317308 */ /* 0x000ee20000000800 */
[----:B--2---:R-:W-:Y:S01]  /*1ea0*/  FADD R29, R31, R28 ;  /* 0x0000001c1f1d7221 */ /* 0x004fe20000000000 */
[----:B-1----:R-:W-:-:S03]  /*1eb0*/  FADD R35, R55, R34 ;  /* 0x0000002237237221 */ /* 0x002fc60000000000 */
[----:B-----5:R-:W-:Y:S01]  /*1ec0*/  FADD R33, R32, R29 ;  /* 0x0000001d20217221 */ /* 0x020fe20000000000 */
[----:B------:R-:W-:Y:S01]  /*1ed0*/  FADD R35, R36, R35 ;  /* 0x0000002324237221 */ /* 0x000fe20000000000 */
[----:B------:R-:W-:Y:S01]  /*1ee0*/  F2FP.F16.F32.PACK_AB R27, R67, R54 ;  /* 0x00000036431b723e */ /* 0x000fe200000000ff */
[-C--:B------:R-:W-:Y:S01]  /*1ef0*/  FMUL R58, R58, R75.reuse ;  /* 0x0000004b3a3a7220 */ /* 0x080fe20000400000 */
[-C--:B------:R-:W-:Y:S01]  /*1f00*/  FMUL R59, R59, R75.reuse ;  /* 0x0000004b3b3b7220 */ /* 0x080fe20000400000 */
[-C--:B------:R-:W-:Y:S01]  /*1f10*/  FMUL R62, R62, R75.reuse ;  /* 0x0000004b3e3e7220 */ /* 0x080fe20000400000 */
[----:B------:R-:W-:Y:S01]  /*1f20*/  FMUL R63, R63, R75 ;  /* 0x0000004b3f3f7220 */ /* 0x000fe20000400000 */
[-C--:B----4-:R-:W-:Y:S01]  /*1f30*/  FMUL R56, R56, R44.reuse ;  /* 0x0000002c38387220 */ /* 0x090fe20000400000 */
[-C--:B------:R-:W-:Y:S01]  /*1f40*/  FMUL R57, R57, R44.reuse ;  /* 0x0000002c39397220 */ /* 0x080fe20000400000 */
[-C--:B------:R-:W-:Y:S01]  /*1f50*/  FMUL R60, R60, R44.reuse ;  /* 0x0000002c3c3c7220 */ /* 0x080fe20000400000 */
[----:B------:R-:W-:Y:S01]  /*1f60*/  FMUL R61, R61, R44 ;  /* 0x0000002c3d3d7220 */ /* 0x000fe20000400000 */
[----:B------:R-:W-:Y:S01]  /*1f70*/  F2FP.F16.F32.PACK_AB R24, R37, R24 ;  /* 0x000000182518723e */ /* 0x000fe200000000ff */
[----:B------:R-:W-:Y:S01]  /*1f80*/  FADD R54, R38, R33 ;  /* 0x0000002126367221 */ /* 0x000fe20000000000 */
[----:B------:R-:W-:Y:S01]  /*1f90*/  F2FP.F16.F32.PACK_AB R28, R32, R31 ;  /* 0x0000001f201c723e */ /* 0x000fe200000000ff */
[----:B0-----:R-:W-:Y:S01]  /*1fa0*/  FADD R66, R74, R35 ;  /* 0x000000234a427221 */ /* 0x001fe20000000000 */
[----:B------:R-:W-:-:S02]  /*1fb0*/  F2FP.F16.F32.PACK_AB R29, R36, R55 ;  /* 0x00000037241d723e */ /* 0x000fc400000000ff */
[----:B------:R-:W-:Y:S02]  /*1fc0*/  F2FP.F16.F32.PACK_AB R30, R77, R38 ;  /* 0x000000264d1e723e */ /* 0x000fe400000000ff */
[----:B------:R-:W-:Y:S02]  /*1fd0*/  F2FP.F16.F32.PACK_AB R31, R47, R74 ;  /* 0x0000004a2f1f723e */ /* 0x000fe400000000ff */
[----:B---3--:R-:W-:Y:S02]  /*1fe0*/  F2FP.F16.F32.PACK_AB R32, R79, R78 ;  /* 0x0000004e4f20723e */ /* 0x008fe400000000ff */
[----:B------:R-:W-:Y:S02]  /*1ff0*/  F2FP.F16.F32.PACK_AB R33, R72, R53 ;  /* 0x000000354821723e */ /* 0x000fe400000000ff */
[----:B------:R-:W-:Y:S02]  /*2000*/  F2FP.F16.F32.PACK_AB R34, R45, R42 ;  /* 0x0000002a2d22723e */ /* 0x000fe400000000ff */
[----:B------:R-:W-:-:S02]  /*2010*/  F2FP.F16.F32.PACK_AB R35, R46, R41 ;  /* 0x000000292e23723e */ /* 0x000fc400000000ff */
[----:B------:R-:W-:Y:S02]  /*2020*/  F2FP.F16.F32.PACK_AB R36, R51, R48 ;  /* 0x000000303324723e */ /* 0x000fe400000000ff */
[----:B------:R-:W-:Y:S02]  /*2030*/  F2FP.F16.F32.PACK_AB R37, R76, R43 ;  /* 0x0000002b4c25723e */ /* 0x000fe400000000ff */
[----:B------:R-:W-:Y:S02]  /*2040*/  F2FP.F16.F32.PACK_AB R38, R49, R50 ;  /* 0x000000323126723e */ /* 0x000fe400000000ff */
[----:B------:R-:W-:Y:S01]  /*2050*/  F2FP.F16.F32.PACK_AB R39, R4, R71 ;  /* 0x000000470427723e */ /* 0x000fe200000000ff */
[----:B------:R-:W-:Y:S06]  /*2060*/  BAR.SYNC.DEFER_BLOCKING 0x0 ;  /* 0x0000000000007b1d */ /* 0x000fec0000010000 */
[----:B------:R-:W-:Y:S01]  /*2070*/  UMOV UR11, 0x40000040 ;  /* 0x40000040000b7882 */ /* 0x000fe20000000000 */
[----:B------:R-:W-:-:S06]  /*2080*/  WARPGROUP.ARRIVE ;  /* 0x00000000000079c5 */ /* 0x000fcc0000000000 */
[----:B------:R-:W-:Y:S01]  /*2090*/  HGMMA.64x16x16.F32 R56, R24, gdesc[UR8], R56 ;  /* 0x0020000818387df0 */ /* 0x000fe20008700838 */
[----:B------:R-:W-:Y:S01]  /*20a0*/  FADD R66, R47, R66 ;  /* 0x000000422f427221 */ /* 0x000fe20000000000 */
[----:B------:R-:W-:Y:S01]  /*20b0*/  FADD R77, R77, R54 ;  /* 0x000000364d4d7221 */ /* 0x000fe20000000000 */
[----:B------:R-:W-:Y:S02]  /*20c0*/  HGMMA.64x16x16.F32 R56, R28, gdesc[UR16], R56 ;  /* 0x002000101c387df0 */ /* 0x000fe40008700838 */
[----:B------:R-:W-:Y:S01]  /*20d0*/  FADD R53, R53, R66 ;  /* 0x0000004235357221 */ /* 0x000fe20000000000 */
[----:B------:R-:W-:-:S03]  /*20e0*/  FADD R78, R78, R77 ;  /* 0x0000004d4e4e7221 */ /* 0x000fc60000000000 */
        /* <DEDUP_REMOVED lines=9> */
[----:B------:R-:W-:Y:S01]  /*2180*/  FADD R51, R51, R48 ;  /* 0x0000003033337221 */ /* 0x000fe20000000000 */
[----:B------:R-:W-:Y:S02]  /*2190*/  HGMMA.64x16x16.F32 R56, R32, gdesc[UR20], R56 ;  /* 0x0020001420387df0 */ /* 0x000fe40008700838 */
[----:B------:R-:W-:Y:S01]  /*21a0*/  FADD R71, R71, R76 ;  /* 0x0000004c47477221 */ /* 0x000fe20000000000 */
[----:B------:R-:W-:-:S03]  /*21b0*/  FADD R50, R50, R51 ;  /* 0x0000003332327221 */ /* 0x000fc60000000000 */
[----:B------:R-:W-:Y:S01]  /*21c0*/  FADD R71, R4, R71 ;  /* 0x0000004704477221 */ /* 0x000fe20000000000 */
[----:B------:R-:W-:-:S04]  /*21d0*/  FADD R50, R49, R50 ;  /* 0x0000003231327221 */ /* 0x000fc80000000000 */
[----:B------:R-:W0:Y:S04]  /*21e0*/  SHFL.BFLY PT, R4, R71, 0x2, 0x1f ;  /* 0x0c401f0047047f89 */ /* 0x000e2800000e0000 */
[----:B------:R-:W1:Y:S01]  /*21f0*/  SHFL.BFLY PT, R41, R50, 0x2, 0x1f ;  /* 0x0c401f0032297f89 */ /* 0x000e6200000e0000 */
[----:B------:R-:W-:-:S04]  /*2200*/  UIADD3 UR4, UP0, UR4, 0x40, URZ ;  /* 0x0000004004047890 */ /* 0x000fc8000ff1e03f */
[----:B------:R-:W-:Y:S01]  /*2210*/  UIADD3.X UR5, URZ, UR5, URZ, UP0, !UPT ;  /* 0x000000053f057290 */ /* 0x000fe200087fe43f */
[----:B------:R-:W-:Y:S01]  /*2220*/  HGMMA.64x16x16.F32 R56, R36, gdesc[UR24], R56, gsb0 ;  /* 0x0020001824387df0 */ /* 0x000fe20008000838 */
[----:B0-----:R-:W-:Y:S01]  /*2230*/  FADD R42, R71, R4 ;  /* 0x00000004472a7221 */ /* 0x001fe20000000000 */
[----:B-1----:R-:W-:-:S04]  /*2240*/  FADD R41, R50, R41 ;  /* 0x0000002932297221 */ /* 0x002fc80000000000 */
[----:B------:R-:W0:Y:S04]  /*2250*/  SHFL.BFLY PT, R43, R42, 0x1, 0x1f ;  /* 0x0c201f002a2b7f89 */ /* 0x000e2800000e0000 */
[----:B------:R-:W1:Y:S01]  /*2260*/  SHFL.BFLY PT, R4, R41, 0x1, 0x1f ;  /* 0x0c201f0029047f89 */ /* 0x000e6200000e0000 */
[----:B------:R-:W-:Y:S01]  /*2270*/  IMAD.U32 R45, RZ, RZ, UR5 ;  /* 0x00000005ff2d7e24 */ /* 0x000fe2000f8e00ff */
[----:B------:R-:W-:-:S04]  /*2280*/  ISETP.LE.U32.AND P0, PT, R16, UR4, PT ;  /* 0x0000000410007c0c */ /* 0x000fc8000bf03070 */
[----:B------:R-:W-:Y:S01]  /*2290*/  ISETP.GE.U32.AND.EX P0, PT, R45, RZ, PT, P0 ;  /* 0x000000ff2d00720c */ /* 0x000fe20003f06100 */
[----:B------:R-:W-:Y:S02]  /*22a0*/  IMAD R21, R5, 0x40, R21 ;  /* 0x0000004005157824 */ /* 0x000fe400078e0215 */
[----:B------:R-:W-:Y:S02]  /*22b0*/  IMAD R23, R7, 0x40, R23 ;  /* 0x0000004007177824 */ /* 0x000fe400078e0217 */
[----:B------:R-:W-:Y:S02]  /*22c0*/  IMAD.MOV.U32 R66, RZ, RZ, R69 ;  /* 0x000000ffff427224 */ /* 0x000fe400078e0045 */
[----:B0-----:R-:W-:Y:S01]  /*22d0*/  FADD R46, R42, R43 ;  /* 0x0000002b2a2e7221 */ /* 0x001fe20000000000 */
[----:B-1----:R-:W-:-:S03]  /*22e0*/  FADD R43, R41, R4 ;  /* 0x00000004292b7221 */ /* 0x002fc60000000000 */
[----:B------:R-:W-:Y:S01]  /*22f0*/  FFMA R64, R75, R64, R46 ;  /* 0x000000404b407223 */ /* 0x000fe2000000002e */
[----:B------:R-:W-:Y:S02]  /*2300*/  IMAD.MOV.U32 R4, RZ, RZ, R40 ;  /* 0x000000ffff047224 */ /* 0x000fe400078e0028 */
[----:B------:R-:W-:Y:S01]  /*2310*/  FFMA R65, R44, R65, R43 ;  /* 0x000000412c417223 */ /* 0x000fe2000000002b */
[----:B------:R-:W-:Y:S02]  /*2320*/  WARPGROUP.DEPBAR.LE gsb0, 0x0 ;  /* 0x00008000000079c5 */ /* 0x000fe40000010000 */
[----:B------:R-:W-:Y:S05]  /*2330*/  @!P0 BRA `(.L_x_1) ;  /* 0xffffffe400c08947 */ /* 0x000fea000383ffff */
.L_x_0:
[----:B-1----:R-:W-:Y:S01]  /*2340*/  FMUL R2, R63, 0.25 ;  /* 0x3e8000003f027820 */ /* 0x002fe20000400000 */
[----:B------:R-:W-:Y:S01]  /*2350*/  FSETP.GT.AND P1, PT, |R64|, 8.50705917302346158658e+37, PT ;  /* 0x7e8000004000780b */ /* 0x000fe20003f24200 */
[----:B------:R-:W-:Y:S01]  /*2360*/  FMUL R4, R59, 0.25 ;  /* 0x3e8000003b047820 */ /* 0x000fe20000400000 */
[----:B------:R-:W-:Y:S01]  /*2370*/  FSETP.GT.AND P2, PT, |R65|, 8.50705917302346158658e+37, PT ;  /* 0x7e8000004100780b */ /* 0x000fe20003f44200 */
[----:B------:R-:W-:Y:S01]  /*2380*/  IMAD.SHL.U32 R7, R0, 0x4, RZ ;  /* 0x0000000400077824 */ /* 0x000fe200078e00ff */
[----:B------:R-:W-:Y:S01]  /*2390*/  FSEL R8, R2, R63, P1 ;  /* 0x0000003f02087208 */ /* 0x000fe20000800000 */
[----:B------:R-:W-:Y:S01]  /*23a0*/  FMUL R2, R61, 0.25 ;  /* 0x3e8000003d027820 */ /* 0x000fe20000400000 */
[----:B------:R-:W-:Y:S01]  /*23b0*/  FSEL R12, R4, R59, P1 ;  /* 0x0000003b040c7208 */ /* 0x000fe20000800000 */
[----:B------:R-:W-:Y:S01]  /*23c0*/  FMUL R3, R62, 0.25 ;  /* 0x3e8000003e037820 */ /* 0x000fe20000400000 */
[----:B------:R-:W-:Y:S01]  /*23d0*/  LOP3.LUT R4, R0, 0x7, RZ, 0xc0, !PT ;  /* 0x0000000700047812 */ /* 0x000fe200078ec0ff */
[----:B------:R-:W-:Y:S01]  /*23e0*/  FMUL R5, R58, 0.25 ;  /* 0x3e8000003a057820 */ /* 0x000fe20000400000 */
[----:B------:R-:W-:Y:S01]  /*23f0*/  FSEL R6, R2, R61, P2 ;  /* 0x0000003d02067208 */ /* 0x000fe20001000000 */
[----:B------:R-:W-:Y:S01]  /*2400*/  FMUL R2, R57, 0.25 ;  /* 0x3e80000039027820 */ /* 0x000fe20000400000 */
[----:B------:R-:W-:Y:S01]  /*2410*/  LEA R9, R4, UR6, 0x4 ;  /* 0x0000000604097c11 */ /* 0x000fe2000f8e20ff */
[----:B------:R-:W-:Y:S01]  /*2420*/  IMAD.MOV.U32 R22, RZ, RZ, 0x3dc6b27f ;  /* 0x3dc6b27fff167424 */ /* 0x000fe200078e00ff */
[C---:B------:R-:W-:Y:S01]  /*2430*/  FSETP.GEU.AND P3, PT, R65.reuse, 1.175494350822287508e-38, PT ;  /* 0x008000004100780b */ /* 0x040fe20003f6e000 */
[----:B------:R-:W-:Y:S01]  /*2440*/  BAR.SYNC.DEFER_BLOCKING 0x0 ;  /* 0x0000000000007b1d */ /* 0x000fe20000010000 */
[----:B------:R-:W-:Y:S01]  /*2450*/  FSEL R16, R2, R57, P2 ;  /* 0x0000003902107208 */ /* 0x000fe20001000000 */
[----:B------:R-:W-:Y:S01]  /*2460*/  FMUL R2, R65, 8388608 ;  /* 0x4b00000041027820 */ /* 0x000fe20000400000 */
[----:B------:R-:W-:Y:S01]  /*2470*/  LOP3.LUT R7, R7, 0x3c0, RZ, 0xc0, !PT ;  /* 0x000003c007077812 */ /* 0x000fe200078ec0ff */
[--C-:B------:R-:W-:Y:S01]  /*2480*/  IMAD R4, R4, -0x8, R9.reuse ;  /* 0xfffffff804047824 */ /* 0x100fe200078e0209 */
[----:B------:R-:W-:Y:S01]  /*2490*/  FSEL R62, R3, R62, P1 ;  /* 0x0000003e033e7208 */ /* 0x000fe20000800000 */
[----:B------:R-:W-:Y:S01]  /*24a0*/  FMUL R3, R60, 0.25 ;  /* 0x3e8000003c037820 */ /* 0x000fe20000400000 */
[----:B------:R-:W-:Y:S01]  /*24b0*/  FSEL R24, R2, R65, !P3 ;  /* 0x0000004102187208 */ /* 0x000fe20005800000 */
[----:B------:R-:W-:Y:S01]  /*24c0*/  IMAD.IADD R10, R7, 0x1, R4 ;  /* 0x00000001070a7824 */ /* 0x000fe200078e0204 */
[C---:B------:R-:W-:Y:S01]  /*24d0*/  FSETP.GEU.AND P5, PT, |R65|.reuse, 1.175494350822287508e-38, PT ;  /* 0x008000004100780b */ /* 0x040fe20003fae200 */
[----:B------:R-:W-:Y:S01]  /*24e0*/  @P2 FMUL R65, R65, 0.25 ;  /* 0x3e80000041412820 */ /* 0x000fe20000400000 */
[C---:B------:R-:W-:Y:S01]  /*24f0*/  LOP3.LUT P0, RZ, R0.reuse, 0x100, RZ, 0xc0, !PT ;  /* 0x0000010000ff7812 */ /* 0x040fe2000780c0ff */
[----:B------:R-:W0:Y:S01]  /*2500*/  LDC.64 R26, c[0x0][0x228] ;  /* 0x00008a00ff1a7b82 */ /* 0x000e220000000a00 */
[C---:B------:R-:W-:Y:S01]  /*2510*/  LOP3.LUT R4, R0.reuse, 0x1f0, RZ, 0xc0, !PT ;  /* 0x000001f000047812 */ /* 0x040fe200078ec0ff */
[----:B------:R-:W-:Y:S01]  /*2520*/  ULDC.64 UR4, c[0x0][0x270] ;  /* 0x00009c0000047ab9 */ /* 0x000fe20000000a00 */
[----:B------:R-:W-:Y:S01]  /*2530*/  LOP3.LUT R7, R0, 0x8, RZ, 0xc0, !PT ;  /* 0x0000000800077812 */ /* 0x000fe200078ec0ff */
[----:B------:R-:W-:Y:S01]  /*2540*/  VIADD R0, R24, 0xc0cafb0d ;  /* 0xc0cafb0d18007836 */ /* 0x000fe20000000000 */
[----:B------:R-:W-:Y:S01]  /*2550*/  FSEL R60, R3, R60, P2 ;  /* 0x0000003c033c7208 */ /* 0x000fe20001000000 */
[----:B------:R-:W-:Y:S01]  /*2560*/  UIMAD UR4, UR12, UR4, URZ ;  /* 0x000000040c0472a4 */ /* 0x000fe2000f8e023f */
[----:B------:R-:W-:Y:S01]  /*2570*/  FSETP.GEU.AND P4, PT, R64, 1.175494350822287508e-38, PT ;  /* 0x008000004000780b */ /* 0x000fe20003f8e000 */
[----:B------:R-:W-:Y:S01]  /*2580*/  IMAD R9, R7, 0x200, R9 ;  /* 0x0000020007097824 */ /* 0x000fe200078e0209 */
[----:B------:R-:W-:Y:S01]  /*2590*/  LOP3.LUT R3, R0, 0xff800000, RZ, 0xc0, !PT ;  /* 0xff80000000037812 */ /* 0x000fe200078ec0ff */
[----:B------:R-:W-:Y:S01]  /*25a0*/  FMUL R0, R64, 8388608 ;  /* 0x4b00000040007820 */ /* 0x000fe20000400000 */
[----:B------:R-:W-:Y:S01]  /*25b0*/  FSEL R58, R5, R58, P1 ;  /* 0x0000003a053a7208 */ /* 0x000fe20000800000 */
[----:B------:R-:W-:Y:S01]  /*25c0*/  @!P5 FMUL R65, R65, 16777216 ;  /* 0x4b8000004141d820 */ /* 0x000fe20000400000 */
[----:B------:R-:W-:Y:S01]  /*25d0*/  FMUL R5, R56, 0.25 ;  /* 0x3e80000038057820 */ /* 0x000fe20000400000 */
[----:B------:R-:W-:Y:S01]  /*25e0*/  IMAD R20, R4, 0x8, R9 ;  /* 0x0000000804147824 */ /* 0x000fe200078e0209 */
[----:B------:R-:W-:Y:S01]  /*25f0*/  FSEL R28, R0, R64, !P4 ;  /* 0x00000040001c7208 */ /* 0x000fe20006000000 */
[----:B------:R-:W1:Y:S01]  /*2600*/  MUFU.RCP R9, R65 ;  /* 0x0000004100097308 */ /* 0x000e620000001000 */
[----:B------:R-:W-:Y:S01]  /*2610*/  LEA.HI R0, R7, R10, RZ, 0x1f ;  /* 0x0000000a07007211 */ /* 0x000fe200078ff8ff */
[----:B------:R-:W-:Y:S01]  /*2620*/  @!P5 FMUL R6, R6, 16777216 ;  /* 0x4b8000000606d820 */ /* 0x000fe20000400000 */
[----:B------:R-:W-:Y:S01]  /*2630*/  FSEL R56, R5, R56, P2 ;  /* 0x0000003805387208 */ /* 0x000fe20001000000 */
[----:B------:R-:W-:Y:S01]  /*2640*/  VIADD R4, R28, 0xc0cafb0d ;  /* 0xc0cafb0d1c047836 */ /* 0x000fe20000000000 */
[C---:B------:R-:W-:Y:S01]  /*2650*/  FSETP.GEU.AND P2, PT, |R64|.reuse, 1.175494350822287508e-38, PT ;  /* 0x008000004000780b */ /* 0x040fe20003f4e200 */
[----:B------:R-:W-:Y:S01]  /*2660*/  @P1 FMUL R64, R64, 0.25 ;  /* 0x3e80000040401820 */ /* 0x000fe20000400000 */
[----:B------:R-:W-:Y:S01]  /*2670*/  I2FP.F32.S32 R5, R3 ;  /* 0x0000000300057245 */ /* 0x000fe20000201400 */
[----:B------:R-:W-:Y:S01]  /*2680*/  IMAD.IADD R3, R24, 0x1, -R3 ;  /* 0x0000000118037824 */ /* 0x000fe200078e0a03 */
[----:B------:R-:W-:Y:S01]  /*2690*/  LOP3.LUT R7, R4, 0xff800000, RZ, 0xc0, !PT ;  /* 0xff80000004077812 */ /* 0x000fe200078ec0ff */
[----:B------:R-:W-:Y:S01]  /*26a0*/  @!P5 FMUL R16, R16, 16777216 ;  /* 0x4b8000001010d820 */ /* 0x000fe20000400000 */
[----:B------:R-:W-:Y:S01]  /*26b0*/  FSEL R2, RZ, -23, P3 ;  /* 0xc1b80000ff027808 */ /* 0x000fe20001800000 */
[----:B------:R-:W-:Y:S01]  /*26c0*/  FADD R3, R3, -1 ;  /* 0xbf80000003037421 */ /* 0x000fe20000000000 */
[----:B------:R-:W-:Y:S01]  /*26d0*/  @!P5 FMUL R60, R60, 16777216 ;  /* 0x4b8000003c3cd820 */ /* 0x000fe20000400000 */
[----:B------:R-:W-:-:S02]  /*26e0*/  IMAD.IADD R4, R28, 0x1, -R7 ;  /* 0x000000011c047824 */ /* 0x000fc400078e0a07 */
[----:B------:R-:W-:Y:S01]  /*26f0*/  @!P5 FMUL R56, R56, 16777216 ;  /* 0x4b8000003838d820 */ /* 0x000fe20000400000 */
[----:B------:R-:W-:Y:S01]  /*2700*/  FFMA.FTZ R2, R5, 1.1920928955078125e-07, R2 ;  /* 0x3400000005027823 */ /* 0x000fe20000010002 */
[----:B-1----:R-:W-:Y:S01]  /*2710*/  FMUL R10, R9, R6 ;  /* 0x00000006090a7220 */ /* 0x002fe20000400000 */
[----:B------:R-:W-:Y:S01]  /*2720*/  FADD R11, R4, -1 ;  /* 0xbf800000040b7421 */ /* 0x000fe20000000000 */
[-C--:B------:R-:W-:Y:S01]  /*2730*/  FFMA.FTZ R4, R3, R22.reuse, -0.16845393180847167969 ;  /* 0xbe2c7f3003047423 */ /* 0x080fe20000010016 */
[----:B------:R-:W-:Y:S01]  /*2740*/  @!P2 FMUL R64, R64, 16777216 ;  /* 0x4b8000004040a820 */ /* 0x000fe20000400000 */
[----:B------:R-:W-:Y:S01]  /*2750*/  @!P2 FMUL R8, R8, 16777216 ;  /* 0x4b8000000808a820 */ /* 0x000fe20000400000 */
[----:B------:R-:W-:Y:S01]  /*2760*/  FFMA.FTZ R6, R11, R22, -0.16845393180847167969 ;  /* 0xbe2c7f300b067423 */ /* 0x000fe20000010016 */
[----:B------:R-:W-:Y:S01]  /*2770*/  FFMA.FTZ R4, R3, R4, 0.1716887056827545166 ;  /* 0x3e2fcf2a03047423 */ /* 0x000fe20000010004 */
[----:B------:R-:W1:Y:S01]  /*2780*/  MUFU.RCP R5, R64 ;  /* 0x0000004000057308 */ /* 0x000e620000001000 */
[----:B------:R-:W-:Y:S01]  /*2790*/  @!P2 FMUL R62, R62, 16777216 ;  /* 0x4b8000003e3ea820 */ /* 0x000fe20000400000 */
[----:B------:R-:W-:Y:S01]  /*27a0*/  FFMA.FTZ R6, R11, R6, 0.1716887056827545166 ;  /* 0x3e2fcf2a0b067423 */ /* 0x000fe20000010006 */
[----:B------:R-:W-:Y:S01]  /*27b0*/  FFMA.FTZ R4, R3, R4, -0.17900948226451873779 ;  /* 0xbe374e4303047423 */ /* 0x000fe20000010004 */
[----:B------:R-:W-:Y:S01]  /*27c0*/  @!P2 FMUL R12, R12, 16777216 ;  /* 0x4b8000000c0ca820 */ /* 0x000fe20000400000 */
[----:B------:R-:W-:Y:S01]  /*27d0*/  @!P2 FMUL R58, R58, 16777216 ;  /* 0x4b8000003a3aa820 */ /* 0x000fe20000400000 */
[----:B------:R-:W-:Y:S01]  /*27e0*/  FFMA.FTZ R6, R11, R6, -0.17900948226451873779 ;  /* 0xbe374e430b067423 */ /* 0x000fe20000010006 */
[----:B------:R-:W-:Y:S01]  /*27f0*/  FFMA.FTZ R4, R3, R4, 0.20512372255325317383 ;  /* 0x3e520bf403047423 */ /* 0x000fe20000010004 */
[C---:B------:R-:W-:Y:S01]  /*2800*/  FMUL R21, R9.reuse, R16 ;  /* 0x0000001009157220 */ /* 0x040fe20000400000 */
[----:B------:R-:W-:Y:S01]  /*2810*/  FMUL R60, R9, R60 ;  /* 0x0000003c093c7220 */ /* 0x000fe20000400000 */
[----:B------:R-:W-:Y:S01]  /*2820*/  FFMA.FTZ R6, R11, R6, 0.20512372255325317383 ;  /* 0x3e520bf40b067423 */ /* 0x000fe20000010006 */
[----:B------:R-:W-:Y:S01]  /*2830*/  FFMA.FTZ R4, R3, R4, -0.24046532809734344482 ;  /* 0xbe763c8b03047423 */ /* 0x000fe20000010004 */
[----:B------:R-:W-:Y:S01]  /*2840*/  FMUL R9, R9, R56 ;  /* 0x0000003809097220 */ /* 0x000fe20000400000 */
[----:B------:R-:W2:Y:S01]  /*2850*/  LDC R22, c[0x0][0x278] ;  /* 0x00009e00ff167b82 */ /* 0x000ea20000000800 */
[----:B------:R-:W-:Y:S01]  /*2860*/  FFMA.FTZ R6, R11, R6, -0.24046532809734344482 ;  /* 0xbe763c8b0b067423 */ /* 0x000fe20000010006 */
[----:B------:R-:W-:Y:S01]  /*2870*/  FFMA.FTZ R4, R3, R4, 0.28857114911079406738 ;  /* 0x3e93bf9903047423 */ /* 0x000fe20000010004 */
[----:B------:R-:W-:Y:S01]  /*2880*/  ISETP.GE.U32.AND P1, PT, R24, 0x7f800000, PT ;  /* 0x7f8000001800780c */ /* 0x000fe20003f26070 */
[----:B-1----:R-:W-:Y:S01]  /*2890*/  FMUL R13, R5, R8 ;  /* 0x00000008050d7220 */ /* 0x002fe20000400000 */
[----:B------:R-:W-:Y:S01]  /*28a0*/  FFMA.FTZ R8, R11, R6, 0.28857114911079406738 ;  /* 0x3e93bf990b087423 */ /* 0x000fe20000010006 */
[----:B------:R-:W-:Y:S01]  /*28b0*/  FFMA.FTZ R6, R3, R4, -0.36067417263984680176 ;  /* 0xbeb8aa4903067423 */ /* 0x000fe20000010004 */
[C---:B------:R-:W-:Y:S01]  /*28c0*/  FMUL R62, R5.reuse, R62 ;  /* 0x0000003e053e7220 */ /* 0x040fe20000400000 */
[----:B------:R-:W-:Y:S01]  /*28d0*/  FMUL R16, R5, R12 ;  /* 0x0000000c05107220 */ /* 0x000fe20000400000 */
[----:B------:R-:W-:Y:S01]  /*28e0*/  FFMA.FTZ R8, R11, R8, -0.36067417263984680176 ;  /* 0xbeb8aa490b087423 */ /* 0x000fe20000010008 */
[----:B------:R-:W-:Y:S01]  /*28f0*/  FMUL R19, R5, R58 ;  /* 0x0000003a05137220 */ /* 0x000fe20000400000 */
[----:B------:R-:W-:Y:S01]  /*2900*/  FFMA.FTZ R6, R3, R6, 0.48089820146560668945 ;  /* 0x3ef6384a03067423 */ /* 0x000fe20000010006 */
[----:B------:R-:W-:Y:S01]  /*2910*/  F2FP.F16.F32.PACK_AB R5, R10, R21 ;  /* 0x000000150a05723e */ /* 0x000fe200000000ff */
[----:B------:R-:W-:Y:S01]  /*2920*/  FFMA.FTZ R12, R11, R8, 0.48089820146560668945 ;  /* 0x3ef6384a0b0c7423 */ /* 0x000fe20000010008 */
[----:B------:R-:W-:Y:S01]  /*2930*/  I2FP.F32.S32 R10, R7 ;  /* 0x00000007000a7245 */ /* 0x000fe20000201400 */
[----:B------:R-:W-:Y:S01]  /*2940*/  FFMA.FTZ R8, R3, R6, -0.72134751081466674805 ;  /* 0xbf38aa3b03087423 */ /* 0x000fe20000010006 */
[----:B------:R-:W-:Y:S01]  /*2950*/  F2FP.F16.F32.PACK_AB R4, R60, R9 ;  /* 0x000000093c04723e */ /* 0x000fe200000000ff */
[----:B------:R-:W-:Y:S01]  /*2960*/  FFMA.FTZ R12, R11, R12, -0.72134751081466674805 ;  /* 0xbf38aa3b0b0c7423 */ /* 0x000fe2000001000c */
[----:B------:R-:W-:Y:S01]  /*2970*/  F2FP.F16.F32.PACK_AB R6, R62, R19 ;  /* 0x000000133e06723e */ /* 0x000fe200000000ff */
[----:B------:R-:W-:Y:S01]  /*2980*/  FMUL R8, R3, R8 ;  /* 0x0000000803087220 */ /* 0x000fe20000400000 */
[----:B------:R-:W-:Y:S01]  /*2990*/  F2FP.F16.F32.PACK_AB R7, R13, R16 ;  /* 0x000000100d07723e */ /* 0x000fe200000000ff */
[----:B------:R-:W-:Y:S01]  /*29a0*/  FMUL R12, R11, R12 ;  /* 0x0000000c0b0c7220 */ /* 0x000fe20000400000 */
[----:B------:R-:W-:Y:S01]  /*29b0*/  ISETP.GE.U32.AND P3, PT, R28, 0x7f800000, PT ;  /* 0x7f8000001c00780c */ /* 0x000fe20003f66070 */
[----:B------:R-:W-:Y:S01]  /*29c0*/  FMUL R8, R3, R8 ;  /* 0x0000000803087220 */ /* 0x000fe20000400000 */
[----:B--2---:R-:W-:Y:S01]  /*29d0*/  IMAD R13, R15, R22, RZ ;  /* 0x000000160f0d7224 */ /* 0x004fe200078e02ff */
[----:B------:R-:W-:Y:S01]  /*29e0*/  STSM.16.M88.4 [R20], R4 ;  /* 0x0000000414007844 */ /* 0x000fe20000000200 */
[----:B------:R-:W-:Y:S01]  /*29f0*/  FMUL R12, R11, R12 ;  /* 0x0000000c0b0c7220 */ /* 0x000fe20000400000 */
[----:B------:R-:W-:Y:S01]  /*2a00*/  FFMA.FTZ R3, R3, 1.4426950216293334961, R8 ;  /* 0x3fb8aa3b03037823 */ /* 0x000fe20000010008 */
[----:B------:R-:W-:Y:S01]  /*2a10*/  LEA R8, R17, UR6, 0x4 ;  /* 0x0000000611087c11 */ /* 0x000fe2000f8e20ff */
[----:B------:R-:W-:Y:S01]  /*2a20*/  BAR.SYNC.DEFER_BLOCKING 0x0 ;  /* 0x0000000000007b1d */ /* 0x000fe20000010000 */
[----:B------:R-:W-:Y:S01]  /*2a30*/  FFMA.FTZ R12, R11, 1.4426950216293334961, R12 ;  /* 0x3fb8aa3b0b0c7823 */ /* 0x000fe2000001000c */
[----:B------:R-:W-:Y:S01]  /*2a40*/  IMAD R11, R22, 0x2, R13 ;  /* 0x00000002160b7824 */ /* 0x000fe200078e020d */
[----:B------:R-:W-:Y:S01]  /*2a50*/  FSEL R9, RZ, -23, P4 ;  /* 0xc1b80000ff097808 */ /* 0x000fe20002000000 */
[----:B------:R-:W-:Y:S01]  /*2a60*/  FADD R15, R2, R3 ;  /* 0x00000003020f7221 */ /* 0x000fe20000000000 */
[----:B------:R-:W-:Y:S01]  /*2a70*/  @P1 IMAD.MOV.U32 R3, RZ, RZ, 0x7f800000 ;  /* 0x7f800000ff031424 */ /* 0x000fe200078e00ff */
[----:B------:R-:W-:Y:S01]  /*2a80*/  USHF.L.U32 UR7, UR4, 0x1, URZ ;  /* 0x0000000104077899 */ /* 0x000fe2000800063f */
[----:B------:R-:W-:-:S02]  /*2a90*/  IMAD R17, R22, 0x2, R11 ;  /* 0x0000000216117824 */ /* 0x000fc400078e020b */
[----:B------:R-:W-:Y:S01]  /*2aa0*/  FFMA.FTZ R9, R10, 1.1920928955078125e-07, R9 ;  /* 0x340000000a097823 */ /* 0x000fe20000010009 */
[----:B------:R-:W-:Y:S02]  /*2ab0*/  IMAD R2, R14, UR5, RZ ;  /* 0x000000050e027c24 */ /* 0x000fe4000f8e02ff */
[----:B------:R-:W-:Y:S01]  /*2ac0*/  @P1 FFMA.FTZ R15, R24, R3, +INF ;  /* 0x7f800000180f1423 */ /* 0x000fe20000010003 */
[----:B------:R-:W-:Y:S02]  /*2ad0*/  IMAD R21, R22, 0x2, R17 ;  /* 0x0000000216157824 */ /* 0x000fe400078e0211 */
[----:B------:R-:W-:Y:S01]  /*2ae0*/  FADD R19, R9, R12 ;  /* 0x0000000c09137221 */ /* 0x000fe20000000000 */
[----:B------:R-:W-:Y:S01]  /*2af0*/  IMAD.SHL.U32 R3, R2, 0x2, RZ ;  /* 0x0000000202037824 */ /* 0x000fe200078e00ff */
[----:B------:R-:W-:Y:S01]  /*2b00*/  UIMAD.WIDE UR4, UR4, 0x2, URZ ;  /* 0x00000002040478a5 */ /* 0x000fe2000f8e023f */
[----:B------:R-:W-:Y:S01]  /*2b10*/  IMAD R23, R22, 0x2, R21 ;  /* 0x0000000216177824 */ /* 0x000fe200078e0215 */
[----:B------:R-:W-:Y:S01]  /*2b20*/  FSETP.NEU.AND P2, PT, R24, RZ, PT ;  /* 0x000000ff1800720b */ /* 0x000fe20003f4d000 */
[----:B------:R-:W-:Y:S01]  /*2b30*/  @P3 IMAD.MOV.U32 R9, RZ, RZ, 0x7f800000 ;  /* 0x7f800000ff093424 */ /* 0x000fe200078e00ff */
[----:B0-----:R-:W-:Y:S01]  /*2b40*/  IADD3 R24, P4, P5, R3, UR7, R26 ;  /* 0x0000000703187c10 */ /* 0x001fe2000fd9e01a */
[----:B------:R-:W-:Y:S01]  /*2b50*/  IMAD.HI R2, R2, 0x2, RZ ;  /* 0x0000000202027827 */ /* 0x000fe200078e02ff */
[----:B------:R-:W-:-:S03]  /*2b60*/  FSETP.NEU.AND P1, PT, R28, RZ, PT ;  /* 0x000000ff1c00720b */ /* 0x000fc60003f2d000 */
[----:B------:R-:W-:Y:S01]  /*2b70*/  @P3 FFMA.FTZ R19, R28, R9, +INF ;  /* 0x7f8000001c133423 */ /* 0x000fe20000010009 */
[-C--:B------:R-:W-:Y:S01]  /*2b80*/  LEA R10, P3, R17, R24.reuse, 0x1 ;  /* 0x00000018110a7211 */ /* 0x080fe200078608ff */
[----:B------:R-:W-:Y:S01]  /*2b90*/  IMAD R25, R22, 0x2, R23 ;  /* 0x0000000216197824 */ /* 0x000fe200078e0217 */
[----:B------:R0:W1:Y:S01]  /*2ba0*/  LDS.128 R4, [R8] ;  /* 0x0000000008047984 */ /* 0x0000620000000c00 */
[----:B------:R-:W-:Y:S01]  /*2bb0*/  IADD3.X R28, R2, UR5, R27, P4, P5 ;  /* 0x00000005021c7c10 */ /* 0x000fe2000a7ea41b */
[----:B------:R-:W-:Y:S01]  /*2bc0*/  ULDC UR4, c[0x0][0x27c] ;  /* 0x00009f0000047ab9 */ /* 0x000fe20000000800 */
[C---:B------:R-:W-:Y:S01]  /*2bd0*/  IMAD R26, R22.reuse, 0x2, R25 ;  /* 0x00000002161a7824 */ /* 0x040fe200078e0219 */
[-C--:B------:R-:W-:Y:S01]  /*2be0*/  LEA R2, P5, R13, R24.reuse, 0x1 ;  /* 0x000000180d027211 */ /* 0x080fe200078a08ff */
[----:B------:R-:W-:Y:S01]  /*2bf0*/  UIMAD UR4, UR12, UR4, URZ ;  /* 0x000000040c0472a4 */ /* 0x000fe2000f8e023f */
[-C--:B------:R-:W-:Y:S01]  /*2c00*/  LEA R12, P4, R21, R24.reuse, 0x1 ;  /* 0x00000018150c7211 */ /* 0x080fe200078808ff */
[----:B------:R-:W-:Y:S01]  /*2c10*/  IMAD R27, R22, 0x2, R26 ;  /* 0x00000002161b7824 */ /* 0x000fe200078e021a */
[----:B0-----:R-:W-:Y:S01]  /*2c20*/  LEA R8, P6, R11, R24, 0x1 ;  /* 0x000000180b087211 */ /* 0x001fe200078c08ff */
[----:B------:R-:W-:Y:S01]  /*2c30*/  USHF.L.U32 UR7, UR4, 0x2, URZ ;  /* 0x0000000204077899 */ /* 0x000fe2000800063f */
[-C--:B------:R-:W-:Y:S01]  /*2c40*/  LEA.HI.X.SX32 R3, R13, R28.reuse, 0x1, P5 ;  /* 0x0000001c0d037211 */ /* 0x080fe200028f0eff */
[----:B------:R-:W-:Y:S01]  /*2c50*/  UIMAD.WIDE UR4, UR4, 0x4, URZ ;  /* 0x00000004040478a5 */ /* 0x000fe2000f8e023f */
[----:B------:R-:W-:-:S02]  /*2c60*/  LEA.HI.X.SX32 R9, R11, R28, 0x1, P6 ;  /* 0x0000001c0b097211 */ /* 0x000fc400030f0eff */
[----:B------:R-:W-:Y:S02]  /*2c70*/  LEA R16, P5, R23, R24, 0x1 ;  /* 0x0000001817107211 */ /* 0x000fe400078a08ff */
[----:B------:R-:W-:Y:S02]  /*2c80*/  LEA.HI.X.SX32 R11, R17, R28, 0x1, P3 ;  /* 0x0000001c110b7211 */ /* 0x000fe400018f0eff */
[-C--:B------:R-:W-:Y:S02]  /*2c90*/  LEA R20, P6, R25, R24.reuse, 0x1 ;  /* 0x0000001819147211 */ /* 0x080fe400078c08ff */
[----:B------:R-:W-:Y:S02]  /*2ca0*/  LEA R22, P3, R26, R24, 0x1 ;  /* 0x000000181a167211 */ /* 0x000fe400078608ff */
[----:B------:R-:W-:Y:S02]  /*2cb0*/  LEA.HI.X.SX32 R13, R21, R28, 0x1, P4 ;  /* 0x0000001c150d7211 */ /* 0x000fe400020f0eff */
[----:B------:R-:W-:-:S02]  /*2cc0*/  LEA R24, P4, R27, R24, 0x1 ;  /* 0x000000181b187211 */ /* 0x000fc400078808ff */
[-C--:B------:R-:W-:Y:S02]  /*2cd0*/  LEA.HI.X.SX32 R17, R23, R28.reuse, 0x1, P5 ;  /* 0x0000001c17117211 */ /* 0x080fe400028f0eff */
[-C--:B------:R-:W-:Y:S02]  /*2ce0*/  LEA.HI.X.SX32 R21, R25, R28.reuse, 0x1, P6 ;  /* 0x0000001c19157211 */ /* 0x080fe400030f0eff */
[-C--:B------:R-:W-:Y:S02]  /*2cf0*/  LEA.HI.X.SX32 R23, R26, R28.reuse, 0x1, P3 ;  /* 0x0000001c1a177211 */ /* 0x080fe400018f0eff */
[----:B------:R-:W-:Y:S02]  /*2d00*/  LEA.HI.X.SX32 R25, R27, R28, 0x1, P4 ;  /* 0x0000001c1b197211 */ /* 0x000fe400020f0eff */
[----:B------:R-:W-:Y:S01]  /*2d10*/  FSEL R19, R19, -INF , P1 ;  /* 0xff80000013137808 */ /* 0x000fe20000800000 */
[----:B------:R-:W0:Y:S01]  /*2d20*/  LDC.64 R26, c[0x0][0x230] ;  /* 0x00008c00ff1a7b82 */ /* 0x000e220000000a00 */
[----:B------:R-:W-:Y:S01]  /*2d30*/  LOP3.LUT R18, R18, 0x3f8, RZ, 0xc0, !PT ;  /* 0x000003f812127812 */ /* 0x000fe200078ec0ff */
[----:B-1----:R1:W-:Y:S01]  /*2d40*/  STG.E.U16 desc[UR14][R2.64], R4 ;  /* 0x0000000402007986 */ /* 0x0023e2000c10150e */
[----:B------:R-:W-:-:S03]  /*2d50*/  PRMT R28, R7, 0x7632, R28 ;  /* 0x00007632071c7816 */ /* 0x000fc6000000001c */
[----:B------:R2:W-:Y:S04]  /*2d60*/  STG.E.U16 desc[UR14][R8.64], R5 ;  /* 0x0000000508007986 */ /* 0x0005e8000c10150e */
[----:B------:R3:W-:Y:S01]  /*2d70*/  STG.E.U16 desc[UR14][R10.64], R6 ;  /* 0x000000060a007986 */ /* 0x0007e2000c10150e */
[----:B-1----:R-:W-:-:S03]  /*2d80*/  PRMT R3, R4, 0x7632, R3 ;  /* 0x0000763204037816 */ /* 0x002fc60000000003 */
[----:B------:R-:W-:Y:S01]  /*2d90*/  STG.E.U16 desc[UR14][R12.64], R7 ;  /* 0x000000070c007986 */ /* 0x000fe2000c10150e */
[----:B------:R-:W-:Y:S02]  /*2da0*/  FSEL R2, R15, -INF , P2 ;  /* 0xff8000000f027808 */ /* 0x000fe40001000000 */
[----:B--2---:R-:W-:Y:S01]  /*2db0*/  PRMT R9, R5, 0x7632, R9 ;  /* 0x0000763205097816 */ /* 0x004fe20000000009 */
[----:B------:R1:W-:Y:S01]  /*2dc0*/  STG.E.U16 desc[UR14][R16.64], R3 ;  /* 0x0000000310007986 */ /* 0x0003e2000c10150e */
[----:B------:R-:W-:Y:S01]  /*2dd0*/  FFMA R5, R19, 0.69314718246459960938, R40 ;  /* 0x3f31721813057823 */ /* 0x000fe20000000028 */
[----:B------:R-:W-:Y:S01]  /*2de0*/  FFMA R4, R2, 0.69314718246459960938, R69 ;  /* 0x3f31721802047823 */ /* 0x000fe20000000045 */
[----:B---3--:R-:W-:Y:S01]  /*2df0*/  PRMT R11, R6, 0x7632, R11 ;  /* 0x00007632060b7816 */ /* 0x008fe2000000000b */
[----:B------:R2:W-:Y:S04]  /*2e00*/  STG.E.U16 desc[UR14][R20.64], R9 ;  /* 0x0000000914007986 */ /* 0x0005e8000c10150e */
[----:B------:R2:W-:Y:S04]  /*2e10*/  STG.E.U16 desc[UR14][R22.64], R11 ;  /* 0x0000000b16007986 */ /* 0x0005e8000c10150e */
[----:B------:R2:W-:Y:S01]  /*2e20*/  STG.E.U16 desc[UR14][R24.64], R28 ;  /* 0x0000001c18007986 */ /* 0x0005e2000c10150e */
[----:B-1----:R-:W-:-:S02]  /*2e30*/  IMAD.SHL.U32 R3, R14, 0x4, RZ ;  /* 0x000000040e037824 */ /* 0x002fc400078e00ff */
[----:B------:R-:W-:Y:S01]  /*2e40*/  IMAD.HI R14, R14, 0x4, RZ ;  /* 0x000000040e0e7827 */ /* 0x000fe200078e02ff */
[----:B------:R-:W-:Y:S02]  /*2e50*/  BAR.SYNC.DEFER_BLOCKING 0x0 ;  /* 0x0000000000007b1d */ /* 0x000fe40000010000 */
[----:B0-----:R-:W-:-:S04]  /*2e60*/  IADD3 R2, P1, P2, R3, UR7, R26 ;  /* 0x0000000703027c10 */ /* 0x001fc8000fa3e01a */
[----:B------:R-:W-:Y:S01]  /*2e70*/  IADD3.X R3, R14, UR5, R27, P1, P2 ;  /* 0x000000050e037c10 */ /* 0x000fe20008fe441b */
[----:B------:R2:W-:Y:S01]  /*2e80*/  STS.64 [R18+UR6], R4 ;  /* 0x0000000412007988 */ /* 0x0005e20008000a06 */
[----:B------:R-:W-:Y:S06]  /*2e90*/  BAR.SYNC.DEFER_BLOCKING 0x0 ;  /* 0x0000000000007b1d */ /* 0x000fec0000010000 */
[----:B------:R-:W-:Y:S05]  /*2ea0*/  @P0 EXIT ;  /* 0x000000000000094d */ /* 0x000fea0003800000 */
[----:B--2---:R-:W0:Y:S04]  /*2eb0*/  LDS R5, [R0] ;  /* 0x0000000000057984 */ /* 0x004e280000000800 */
[----:B0-----:R-:W-:Y:S01]  /*2ec0*/  STG.E desc[UR14][R2.64], R5 ;  /* 0x0000000502007986 */ /* 0x001fe2000c10190e */
[----:B------:R-:W-:Y:S05]  /*2ed0*/  EXIT ;  /* 0x000000000000794d */ /* 0x000fea0003800000 */
.L_x_2:
[----:B------:R-:W-:-:S00]  /*2ee0*/  BRA `(.L_x_2) ;  /* 0xfffffffc00fc7947 */ /* 0x000fc0000383ffff */
[----:B------:R-:W-:-:S00]  /*2ef0*/  NOP ;  /* 0x0000000000007918 */ /* 0x000fc00000000000 */
        /* <DEDUP_REMOVED lines=8> */
.L_x_3:


//--------------------- .nv.global.init           --------------------------
	.section	.nv.global.init,"aw",@progbits
.nv.global.init:
	.type		_$_str,@object
	.size		_$_str,(.L_0 - _$_str)
_$_str:
        /*0000*/ 	.byte	0x5f, 0x5f, 0x43, 0x55, 0x44, 0x41, 0x5f, 0x46, 0x54, 0x5a, 0x00
.L_0:


//--------------------- .nv.shared.attn_fwd       --------------------------
	.section	.nv.shared.attn_fwd,"aw",@nobits
	.sectionflags	@""
	.align	16
	.zero		1024


//--------------------- .nv.shared.reserved.0     --------------------------
	.section	.nv.shared.reserved.0,"aw",@nobits
	.weak		__nv_reservedSMEM_offset_0_alias
	.size		__nv_reservedSMEM_offset_0_alias, 0, 0
	.other		__nv_reservedSMEM_offset_0_alias,@"STO_CUDA_RESERVED_SHARED STV_DEFAULT"
__nv_reservedSMEM_offset_0_alias:
	.zero		0


//--------------------- .nv.constant0.attn_fwd    --------------------------
	.section	.nv.constant0.attn_fwd,"a",@progbits
	.sectionflags	@""
	.align	4
.nv.constant0.attn_fwd:
	.zero		664


//--------------------- SYMBOLS --------------------------

	.type		.nv.reservedSmem.offset0,@object
	.size		.nv.reservedSmem.offset0,0x4
